	.target	sm_100

	.elftype	@"ET_EXEC"


//--------------------- .note.nv.tkinfo           --------------------------
	.section	.note.nv.tkinfo,"",@"SHT_NOTE"
	.sectionflags	@"SHF_NOTE_NV_TKINFO"
	.tkinfo
        /*0018*/ 	.word	0x00000081
        /*0030*/ 	.string	""
        /*0030*/ 	.string	"ptxas"
        /*0030*/ 	.string	"Cuda compilation tools, release 12.9, V12.9.86"
        /*0030*/ 	.string	"Build cuda_12.9.r12.9/compiler.36037853_0"
        /*0030*/ 	.string	"-regUsageLevel 10 -arch sm_100f -m 64 "



//--------------------- .note.nv.cuver            --------------------------
	.section	.note.nv.cuver,"",@"SHT_NOTE"
	.sectionflags	@"SHF_NOTE_NV_CUVER"
        /*0018*/ 	.short	0x0001
        /*001a*/ 	.short	0x0064
        /*001c*/ 	.short	0x0001
        /*001e*/ 	.short	0x0000
        /*0020*/ 	.short	0x0001
        /*0022*/ 	.short	0x0000


//--------------------- .nv.info                  --------------------------
	.section	.nv.info,"",@"SHT_CUDA_INFO"
	.align	4


	//----- nvinfo : EIATTR_REGCOUNT
	.align		4
        /*0000*/ 	.byte	0x04, 0x2f
        /*0002*/ 	.short	(.L_15 - .L_14)
	.align		4
.L_14:
        /*0004*/ 	.word	index@(_ZN9deep_gemm24sm100_fp8_gemm_1d1d_implILN4cute4UMMA5MajorE0ELS3_0ELj0ELj7168ELj2048ELj128ELj224ELj128ELj1ELj128ELj128ELj64ELj4ELj128ELj128ELj1ELb0ELj144ELNS_8GemmTypeE0ELb0EN7cutlass10bfloat16_tENS_16EpilogueIdentityEEEvPijjj14CUtensorMap_stS9_S9_S9_S9_)
        /*0008*/ 	.word	0x00000038


	//----- nvinfo : EIATTR_FRAME_SIZE
	.align		4
.L_15:
        /*000c*/ 	.byte	0x04, 0x11
        /*000e*/ 	.short	(.L_17 - .L_16)
	.align		4
.L_16:
        /*0010*/ 	.word	index@($__internal_3_$__cuda_sm20_div_u16)
        /*0014*/ 	.word	0x00000000


	//----- nvinfo : EIATTR_FRAME_SIZE
	.align		4
.L_17:
        /*0018*/ 	.byte	0x04, 0x11
        /*001a*/ 	.short	(.L_19 - .L_18)
	.align		4
.L_18:
        /*001c*/ 	.word	index@($__internal_2_$__cuda_sm10x_tcgen05_guardrail_trap_unallocated_columns_being_dealloced)
        /*0020*/ 	.word	0x00000000


	//----- nvinfo : EIATTR_FRAME_SIZE
	.align		4
.L_19:
        /*0024*/ 	.byte	0x04, 0x11
        /*0026*/ 	.short	(.L_21 - .L_20)
	.align		4
.L_20:
        /*0028*/ 	.word	index@($__internal_1_$__cuda_sm10x_tcgen05_guardrail_trap_phase_invalid_during_alloc)
        /*002c*/ 	.word	0x00000000


	//----- nvinfo : EIATTR_FRAME_SIZE
	.align		4
.L_21:
        /*0030*/ 	.byte	0x04, 0x11
        /*0032*/ 	.short	(.L_23 - .L_22)
	.align		4
.L_22:
        /*0034*/ 	.word	index@($__internal_0_$__cuda_sm10x_tcgen05_guardrail_trap_col_being_dealloced_not_returned_by_alloc)
        /*0038*/ 	.word	0x00000000


	//----- nvinfo : EIATTR_FRAME_SIZE
	.align		4
.L_23:
        /*003c*/ 	.byte	0x04, 0x11
        /*003e*/ 	.short	(.L_25 - .L_24)
	.align		4
.L_24:
        /*0040*/ 	.word	index@(_ZN9deep_gemm24sm100_fp8_gemm_1d1d_implILN4cute4UMMA5MajorE0ELS3_0ELj0ELj7168ELj2048ELj128ELj224ELj128ELj1ELj128ELj128ELj64ELj4ELj128ELj128ELj1ELb0ELj144ELNS_8GemmTypeE0ELb0EN7cutlass10bfloat16_tENS_16EpilogueIdentityEEEvPijjj14CUtensorMap_stS9_S9_S9_S9_)
        /*0044*/ 	.word	0x00000000


	//----- nvinfo : EIATTR_MIN_STACK_SIZE
	.align		4
.L_25:
        /*0048*/ 	.byte	0x04, 0x12
        /*004a*/ 	.short	(.L_27 - .L_26)
	.align		4
.L_26:
        /*004c*/ 	.word	index@(_ZN9deep_gemm24sm100_fp8_gemm_1d1d_implILN4cute4UMMA5MajorE0ELS3_0ELj0ELj7168ELj2048ELj128ELj224ELj128ELj1ELj128ELj128ELj64ELj4ELj128ELj128ELj1ELb0ELj144ELNS_8GemmTypeE0ELb0EN7cutlass10bfloat16_tENS_16EpilogueIdentityEEEvPijjj14CUtensorMap_stS9_S9_S9_S9_)
        /*0050*/ 	.word	0x00000000
.L_27:


//--------------------- .nv.info._ZN9deep_gemm24sm100_fp8_gemm_1d1d_implILN4cute4UMMA5MajorE0ELS3_0ELj0ELj7168ELj2048ELj128ELj224ELj128ELj1ELj128ELj128ELj64ELj4ELj128ELj128ELj1ELb0ELj144ELNS_8GemmTypeE0ELb0EN7cutlass10bfloat16_tENS_16EpilogueIdentityEEEvPijjj14CUtensorMap_stS9_S9_S9_S9_ --------------------------
	.section	.nv.info._ZN9deep_gemm24sm100_fp8_gemm_1d1d_implILN4cute4UMMA5MajorE0ELS3_0ELj0ELj7168ELj2048ELj128ELj224ELj128ELj1ELj128ELj128ELj64ELj4ELj128ELj128ELj1ELb0ELj144ELNS_8GemmTypeE0ELb0EN7cutlass10bfloat16_tENS_16EpilogueIdentityEEEvPijjj14CUtensorMap_stS9_S9_S9_S9_,"",@"SHT_CUDA_INFO"
	.sectionflags	@""
	.align	4


	//----- nvinfo : EIATTR_CUDA_API_VERSION
	.align		4
        /*0000*/ 	.byte	0x04, 0x37
        /*0002*/ 	.short	(.L_29 - .L_28)
.L_28:
        /*0004*/ 	.word	0x00000081


	//----- nvinfo : EIATTR_KPARAM_INFO
	.align		4
.L_29:
        /*0008*/ 	.byte	0x04, 0x17
        /*000a*/ 	.short	(.L_31 - .L_30)
.L_30:
        /*000c*/ 	.word	0x00000000
        /*0010*/ 	.short	0x0008
        /*0012*/ 	.short	0x0240
        /*0014*/ 	.byte	0x00, 0xf0, 0x01, 0x02


	//----- nvinfo : EIATTR_KPARAM_INFO
	.align		4
.L_31:
        /*0018*/ 	.byte	0x04, 0x17
        /*001a*/ 	.short	(.L_33 - .L_32)
.L_32:
        /*001c*/ 	.word	0x00000000
        /*0020*/ 	.short	0x0007
        /*0022*/ 	.short	0x01c0
        /*0024*/ 	.byte	0x00, 0xf0, 0x01, 0x02


	//----- nvinfo : EIATTR_KPARAM_INFO
	.align		4
.L_33:
        /*0028*/ 	.byte	0x04, 0x17
        /*002a*/ 	.short	(.L_35 - .L_34)
.L_34:
        /*002c*/ 	.word	0x00000000
        /*0030*/ 	.short	0x0006
        /*0032*/ 	.short	0x0140
        /*0034*/ 	.byte	0x00, 0xf0, 0x01, 0x02


	//----- nvinfo : EIATTR_KPARAM_INFO
	.align		4
.L_35:
        /*0038*/ 	.byte	0x04, 0x17
        /*003a*/ 	.short	(.L_37 - .L_36)
.L_36:
        /*003c*/ 	.word	0x00000000
        /*0040*/ 	.short	0x0005
        /*0042*/ 	.short	0x00c0
        /*0044*/ 	.byte	0x00, 0xf0, 0x01, 0x02


	//----- nvinfo : EIATTR_KPARAM_INFO
	.align		4
.L_37:
        /*0048*/ 	.byte	0x04, 0x17
        /*004a*/ 	.short	(.L_39 - .L_38)
.L_38:
        /*004c*/ 	.word	0x00000000
        /*0050*/ 	.short	0x0004
        /*0052*/ 	.short	0x0040
        /*0054*/ 	.byte	0x00, 0xf0, 0x01, 0x02


	//----- nvinfo : EIATTR_KPARAM_INFO
	.align		4
.L_39:
        /*0058*/ 	.byte	0x04, 0x17
        /*005a*/ 	.short	(.L_41 - .L_40)
.L_40:
        /*005c*/ 	.word	0x00000000
        /*0060*/ 	.short	0x0003
        /*0062*/ 	.short	0x0010
        /*0064*/ 	.byte	0x00, 0xf0, 0x11, 0x00


	//----- nvinfo : EIATTR_KPARAM_INFO
	.align		4
.L_41:
        /*0068*/ 	.byte	0x04, 0x17
        /*006a*/ 	.short	(.L_43 - .L_42)
.L_42:
        /*006c*/ 	.word	0x00000000
        /*0070*/ 	.short	0x0002
        /*0072*/ 	.short	0x000c
        /*0074*/ 	.byte	0x00, 0xf0, 0x11, 0x00


	//----- nvinfo : EIATTR_KPARAM_INFO
	.align		4
.L_43:
        /*0078*/ 	.byte	0x04, 0x17
        /*007a*/ 	.short	(.L_45 - .L_44)
.L_44:
        /*007c*/ 	.word	0x00000000
        /*0080*/ 	.short	0x0001
        /*0082*/ 	.short	0x0008
        /*0084*/ 	.byte	0x00, 0xf0, 0x11, 0x00


	//----- nvinfo : EIATTR_KPARAM_INFO
	.align		4
.L_45:
        /*0088*/ 	.byte	0x04, 0x17
        /*008a*/ 	.short	(.L_47 - .L_46)
.L_46:
        /*008c*/ 	.word	0x00000000
        /*0090*/ 	.short	0x0000
        /*0092*/ 	.short	0x0000
        /*0094*/ 	.byte	0x00, 0xf5, 0x21, 0x00


	//----- nvinfo : EIATTR_AT_ENTRY_FRAGMENTS
	.align		4
.L_47:
        /*0098*/ 	.byte	0x04, 0x4f
        /*009a*/ 	.short	(.L_49 - .L_48)


	//   ....[0]....
.L_48:
        /*009c*/ 	.word	0x00000004


	//----- nvinfo : EIATTR_RESERVED_SMEM_USED
	.align		4
.L_49:
        /*00a0*/ 	.byte	0x01, 0x41
	.zero		2


	//----- nvinfo : EIATTR_SPARSE_MMA_MASK
	.align		4
        /*00a4*/ 	.byte	0x03, 0x50
        /*00a6*/ 	.short	0x0000


	//----- nvinfo : EIATTR_TCGEN05_1CTA_USED
	.align		4
        /*00a8*/ 	.byte	0x01, 0x51
	.zero		2


	//----- nvinfo : EIATTR_MAXREG_COUNT
	.align		4
        /*00ac*/ 	.byte	0x03, 0x1b
        /*00ae*/ 	.short	0x00ff


	//----- nvinfo : EIATTR_NUM_BARRIERS
	.align		4
        /*00b0*/ 	.byte	0x02, 0x4c
        /*00b2*/ 	.byte	0x09
	.zero		1


	//----- nvinfo : EIATTR_INT_WARP_WIDE_INSTR_OFFSETS
	.align		4
        /*00b4*/ 	.byte	0x04, 0x31
        /*00b6*/ 	.short	(.L_51 - .L_50)


	//   ....[0]....
.L_50:
        /*00b8*/ 	.word	0x00005060


	//   ....[1]....
        /*00bc*/ 	.word	0x00005080


	//----- nvinfo : EIATTR_COOP_GROUP_MASK_REGIDS
	.align		4
.L_51:
        /*00c0*/ 	.byte	0x04, 0x29
        /*00c2*/ 	.short	(.L_53 - .L_52)


	//   ....[0]....
.L_52:
        /*00c4*/ 	.word	0xffffffff


	//   ....[1]....
        /*00c8*/ 	.word	0xffffffff


	//   ....[2]....
        /*00cc*/ 	.word	0xffffffff


	//   ....[3]....
        /*00d0*/ 	.word	0xffffffff


	//   ....[4]....
        /*00d4*/ 	.word	0xffffffff


	//   ....[5]....
        /*00d8*/ 	.word	0xffffffff


	//   ....[6]....
        /*00dc*/ 	.word	0xffffffff


	//   ....[7]....
        /*00e0*/ 	.word	0xffffffff


	//   ....[8]....
        /*00e4*/ 	.word	0xffffffff


	//   ....[9]....
        /*00e8*/ 	.word	0xffffffff


	//   ....[10]....
        /*00ec*/ 	.word	0xffffffff


	//   ....[11]....
        /*00f0*/ 	.word	0xffffffff


	//   ....[12]....
        /*00f4*/ 	.word	0xffffffff


	//   ....[13]....
        /*00f8*/ 	.word	0xffffffff


	//----- nvinfo : EIATTR_COOP_GROUP_INSTR_OFFSETS
	.align		4
.L_53:
        /*00fc*/ 	.byte	0x04, 0x28
        /*00fe*/ 	.short	(.L_55 - .L_54)


	//   ....[0]....
.L_54:
        /*0100*/ 	.word	0x00000030


	//   ....[1]....
        /*0104*/ 	.word	0x00000470


	//   ....[2]....
        /*0108*/ 	.word	0x00000730


	//   ....[3]....
        /*010c*/ 	.word	0x00000b70


	//   ....[4]....
        /*0110*/ 	.word	0x00000c20


	//   ....[5]....
        /*0114*/ 	.word	0x00000cd0


	//   ....[6]....
        /*0118*/ 	.word	0x000012f0


	//   ....[7]....
        /*011c*/ 	.word	0x00001310


	//   ....[8]....
        /*0120*/ 	.word	0x00001330


	//   ....[9]....
        /*0124*/ 	.word	0x00001580


	//   ....[10]....
        /*0128*/ 	.word	0x000015b0


	//   ....[11]....
        /*012c*/ 	.word	0x000015d0


	//   ....[12]....
        /*0130*/ 	.word	0x00004f80


	//   ....[13]....
        /*0134*/ 	.word	0x00005140


	//----- nvinfo : EIATTR_VRC_CTA_INIT_COUNT
	.align		4
.L_55:
        /*0138*/ 	.byte	0x02, 0x4a
        /*013a*/ 	.byte	0x80
	.zero		1


	//----- nvinfo : EIATTR_MBARRIER_INSTR_OFFSETS
	.align		4
        /*013c*/ 	.byte	0x04, 0x39
        /*013e*/ 	.short	(.L_57 - .L_56)


	//   ....[0]....
.L_56:
        /*0140*/ 	.word	0x00000330
        /*0144*/ 	.word	0x000000ff
        /*0148*/ 	.word	0x00031800
        /*014c*/ 	.short	0x0100
        /*014e*/ 	.byte	0x05
	.zero		1


	//   ....[1]....
        /*0150*/ 	.word	0x00000340
        /*0154*/ 	.word	0x000000ff
        /*0158*/ 	.word	0x00031820
        /*015c*/ 	.short	0x0100
        /*015e*/ 	.byte	0x05
	.zero		1


	//   ....[2]....
        /*0160*/ 	.word	0x00000350
        /*0164*/ 	.word	0x000000ff
        /*0168*/ 	.word	0x00031840
        /*016c*/ 	.short	0x0100
        /*016e*/ 	.byte	0x05
	.zero		1


	//   ....[3]....
        /*0170*/ 	.word	0x00000360
        /*0174*/ 	.word	0x000000ff
        /*0178*/ 	.word	0x00031808
        /*017c*/ 	.short	0x0100
        /*017e*/ 	.byte	0x05
	.zero		1


	//   ....[4]....
        /*0180*/ 	.word	0x00000370
        /*0184*/ 	.word	0x000000ff
        /*0188*/ 	.word	0x00031828
        /*018c*/ 	.short	0x0100
        /*018e*/ 	.byte	0x05
	.zero		1


	//   ....[5]....
        /*0190*/ 	.word	0x00000380
        /*0194*/ 	.word	0x000000ff
        /*0198*/ 	.word	0x00031848
        /*019c*/ 	.short	0x0100
        /*019e*/ 	.byte	0x05
	.zero		1


	//   ....[6]....
        /*01a0*/ 	.word	0x00000390
        /*01a4*/ 	.word	0x000000ff
        /*01a8*/ 	.word	0x00031810
        /*01ac*/ 	.short	0x0100
        /*01ae*/ 	.byte	0x05
	.zero		1


	//   ....[7]....
        /*01b0*/ 	.word	0x000003a0
        /*01b4*/ 	.word	0x000000ff
        /*01b8*/ 	.word	0x00031830
        /*01bc*/ 	.short	0x0100
        /*01be*/ 	.byte	0x05
	.zero		1


	//   ....[8]....
        /*01c0*/ 	.word	0x000003b0
        /*01c4*/ 	.word	0x000000ff
        /*01c8*/ 	.word	0x00031850
        /*01cc*/ 	.short	0x0100
        /*01ce*/ 	.byte	0x05
	.zero		1


	//   ....[9]....
        /*01d0*/ 	.word	0x000003c0
        /*01d4*/ 	.word	0x000000ff
        /*01d8*/ 	.word	0x00031818
        /*01dc*/ 	.short	0x0100
        /*01de*/ 	.byte	0x05
	.zero		1


	//   ....[10]....
        /*01e0*/ 	.word	0x000003d0
        /*01e4*/ 	.word	0x000000ff
        /*01e8*/ 	.word	0x00031838
        /*01ec*/ 	.short	0x0100
        /*01ee*/ 	.byte	0x05
	.zero		1


	//   ....[11]....
        /*01f0*/ 	.word	0x000003e0
        /*01f4*/ 	.word	0x000000ff
        /*01f8*/ 	.word	0x00031858
        /*01fc*/ 	.short	0x0100
        /*01fe*/ 	.byte	0x05
	.zero		1


	//   ....[12]....
        /*0200*/ 	.word	0x000003f0
        /*0204*/ 	.word	0x000000ff
        /*0208*/ 	.word	0x00031860
        /*020c*/ 	.short	0x0100
        /*020e*/ 	.byte	0x05
	.zero		1


	//   ....[13]....
        /*0210*/ 	.word	0x00000400
        /*0214*/ 	.word	0x000000ff
        /*0218*/ 	.word	0x00031870
        /*021c*/ 	.short	0x0100
        /*021e*/ 	.byte	0x05
	.zero		1


	//   ....[14]....
        /*0220*/ 	.word	0x00000410
        /*0224*/ 	.word	0x000000ff
        /*0228*/ 	.word	0x00031868
        /*022c*/ 	.short	0x0100
        /*022e*/ 	.byte	0x05
	.zero		1


	//   ....[15]....
        /*0230*/ 	.word	0x00000420
        /*0234*/ 	.word	0x000000ff
        /*0238*/ 	.word	0x00031878
        /*023c*/ 	.short	0x0100
        /*023e*/ 	.byte	0x05
	.zero		1


	//   ....[16]....
        /*0240*/ 	.word	0x00000a20
        /*0244*/ 	.word	0x00000002
        /*0248*/ 	.word	0x00031800
        /*024c*/ 	.short	0x010a
        /*024e*/ 	.byte	0xff
	.zero		1


	//   ....[17]....
        /*0250*/ 	.word	0x00000db0
        /*0254*/ 	.word	0x00000002
        /*0258*/ 	.word	0x00000000
        /*025c*/ 	.short	0x0101
        /*025e*/ 	.byte	0xff
	.zero		1


	//   ....[18]....
        /*0260*/ 	.word	0x000010e0
        /*0264*/ 	.word	0x00000000
        /*0268*/ 	.word	0x00031870
        /*026c*/ 	.short	0x010a
        /*026e*/ 	.byte	0x08
	.zero		1


	//   ....[19]....
        /*0270*/ 	.word	0x00001180
        /*0274*/ 	.word	0x000000ff
        /*0278*/ 	.word	0x00031840
        /*027c*/ 	.short	0x010a
        /*027e*/ 	.byte	0x0d
	.zero		1


	//   ....[20]....
        /*0280*/ 	.word	0x00001550
        /*0284*/ 	.word	0x000000ff
        /*0288*/ 	.word	0x00031840
        /*028c*/ 	.short	0x010a
        /*028e*/ 	.byte	0x09
	.zero		1


	//   ....[21]....
        /*0290*/ 	.word	0x00001ab0
        /*0294*/ 	.word	0x00000000
        /*0298*/ 	.word	0x00031820
        /*029c*/ 	.short	0x010a
        /*029e*/ 	.byte	0xff
	.zero		1


	//   ....[22]....
        /*02a0*/ 	.word	0x00001e50
        /*02a4*/ 	.word	0x00000000
        /*02a8*/ 	.word	0x00031828
        /*02ac*/ 	.short	0x010a
        /*02ae*/ 	.byte	0xff
	.zero		1


	//   ....[23]....
        /*02b0*/ 	.word	0x00001fc0
        /*02b4*/ 	.word	0x00000000
        /*02b8*/ 	.word	0x00031830
        /*02bc*/ 	.short	0x010a
        /*02be*/ 	.byte	0xff
	.zero		1


	//   ....[24]....
        /*02c0*/ 	.word	0x00002120
        /*02c4*/ 	.word	0x00000000
        /*02c8*/ 	.word	0x00031838
        /*02cc*/ 	.short	0x010a
        /*02ce*/ 	.byte	0xff
	.zero		1


	//   ....[25]....
        /*02d0*/ 	.word	0x00002250
        /*02d4*/ 	.word	0x00000000
        /*02d8*/ 	.word	0x00031820
        /*02dc*/ 	.short	0x010a
        /*02de*/ 	.byte	0xff
	.zero		1


	//   ....[26]....
        /*02e0*/ 	.word	0x00002460
        /*02e4*/ 	.word	0x00000000
        /*02e8*/ 	.word	0x00031828
        /*02ec*/ 	.short	0x010a
        /*02ee*/ 	.byte	0xff
	.zero		1


	//   ....[27]....
        /*02f0*/ 	.word	0x00002590
        /*02f4*/ 	.word	0x00000000
        /*02f8*/ 	.word	0x00031830
        /*02fc*/ 	.short	0x010a
        /*02fe*/ 	.byte	0xff
	.zero		1


	//   ....[28]....
        /*0300*/ 	.word	0x000026c0
        /*0304*/ 	.word	0x00000000
        /*0308*/ 	.word	0x00031838
        /*030c*/ 	.short	0x010a
        /*030e*/ 	.byte	0xff
	.zero		1


	//   ....[29]....
        /*0310*/ 	.word	0x000027f0
        /*0314*/ 	.word	0x00000000
        /*0318*/ 	.word	0x00031820
        /*031c*/ 	.short	0x010a
        /*031e*/ 	.byte	0xff
	.zero		1


	//   ....[30]....
        /*0320*/ 	.word	0x00002a00
        /*0324*/ 	.word	0x00000000
        /*0328*/ 	.word	0x00031828
        /*032c*/ 	.short	0x010a
        /*032e*/ 	.byte	0xff
	.zero		1


	//   ....[31]....
        /*0330*/ 	.word	0x00002b30
        /*0334*/ 	.word	0x00000000
        /*0338*/ 	.word	0x00031830
        /*033c*/ 	.short	0x010a
        /*033e*/ 	.byte	0xff
	.zero		1


	//   ....[32]....
        /*0340*/ 	.word	0x00002c60
        /*0344*/ 	.word	0x00000000
        /*0348*/ 	.word	0x00031838
        /*034c*/ 	.short	0x010a
        /*034e*/ 	.byte	0xff
	.zero		1


	//   ....[33]....
        /*0350*/ 	.word	0x00002d90
        /*0354*/ 	.word	0x00000000
        /*0358*/ 	.word	0x00031820
        /*035c*/ 	.short	0x010a
        /*035e*/ 	.byte	0xff
	.zero		1


	//   ....[34]....
        /*0360*/ 	.word	0x00002fa0
        /*0364*/ 	.word	0x00000000
        /*0368*/ 	.word	0x00031828
        /*036c*/ 	.short	0x010a
        /*036e*/ 	.byte	0xff
	.zero		1


	//   ....[35]....
        /*0370*/ 	.word	0x000030d0
        /*0374*/ 	.word	0x00000000
        /*0378*/ 	.word	0x00031830
        /*037c*/ 	.short	0x010a
        /*037e*/ 	.byte	0xff
	.zero		1


	//   ....[36]....
        /*0380*/ 	.word	0x00003200
        /*0384*/ 	.word	0x00000000
        /*0388*/ 	.word	0x00031838
        /*038c*/ 	.short	0x010a
        /*038e*/ 	.byte	0xff
	.zero		1


	//   ....[37]....
        /*0390*/ 	.word	0x00003680
        /*0394*/ 	.word	0x00000002
        /*0398*/ 	.word	0x00031860
        /*039c*/ 	.short	0x010a
        /*039e*/ 	.byte	0xff
	.zero		1


	//   ....[38]....
        /*03a0*/ 	.word	0x00004e00
        /*03a4*/ 	.word	0x00000002
        /*03a8*/ 	.word	0x00000000
        /*03ac*/ 	.short	0x0101
        /*03ae*/ 	.byte	0xff
	.zero		1


	//   ....[39]....
        /*03b0*/ 	.word	0x00005170
        /*03b4*/ 	.word	0x00000002
        /*03b8*/ 	.word	0x00031800
        /*03bc*/ 	.short	0x010a
        /*03be*/ 	.byte	0xff
	.zero		1


	//   ....[40]....
        /*03c0*/ 	.word	0x000051f0
        /*03c4*/ 	.word	0x00000000
        /*03c8*/ 	.word	0x00031870
        /*03cc*/ 	.short	0x010a
        /*03ce*/ 	.byte	0xff
	.zero		1


	//   ....[41]....
        /*03d0*/ 	.word	0x00005260
        /*03d4*/ 	.word	0x00000002
        /*03d8*/ 	.word	0x00031840
        /*03dc*/ 	.short	0x010a
        /*03de*/ 	.byte	0xff
	.zero		1


	//   ....[42]....
        /*03e0*/ 	.word	0x000052d0
        /*03e4*/ 	.word	0x00000000
        /*03e8*/ 	.word	0x00031840
        /*03ec*/ 	.short	0x010a
        /*03ee*/ 	.byte	0xff
	.zero		1


	//   ....[43]....
        /*03f0*/ 	.word	0x00005340
        /*03f4*/ 	.word	0x00000000
        /*03f8*/ 	.word	0x00031820
        /*03fc*/ 	.short	0x010a
        /*03fe*/ 	.byte	0xff
	.zero		1


	//   ....[44]....
        /*0400*/ 	.word	0x000053b0
        /*0404*/ 	.word	0x00000000
        /*0408*/ 	.word	0x00031828
        /*040c*/ 	.short	0x010a
        /*040e*/ 	.byte	0xff
	.zero		1


	//   ....[45]....
        /*0410*/ 	.word	0x00005420
        /*0414*/ 	.word	0x00000000
        /*0418*/ 	.word	0x00031830
        /*041c*/ 	.short	0x010a
        /*041e*/ 	.byte	0xff
	.zero		1


	//   ....[46]....
        /*0420*/ 	.word	0x00005490
        /*0424*/ 	.word	0x00000000
        /*0428*/ 	.word	0x00031838
        /*042c*/ 	.short	0x010a
        /*042e*/ 	.byte	0xff
	.zero		1


	//   ....[47]....
        /*0430*/ 	.word	0x000054e0
        /*0434*/ 	.word	0x00000000
        /*0438*/ 	.word	0x00031820
        /*043c*/ 	.short	0x010a
        /*043e*/ 	.byte	0xff
	.zero		1


	//   ....[48]....
        /*0440*/ 	.word	0x00005530
        /*0444*/ 	.word	0x00000000
        /*0448*/ 	.word	0x00031828
        /*044c*/ 	.short	0x010a
        /*044e*/ 	.byte	0xff
	.zero		1


	//   ....[49]....
        /*0450*/ 	.word	0x00005580
        /*0454*/ 	.word	0x00000000
        /*0458*/ 	.word	0x00031830
        /*045c*/ 	.short	0x010a
        /*045e*/ 	.byte	0xff
	.zero		1


	//   ....[50]....
        /*0460*/ 	.word	0x000055d0
        /*0464*/ 	.word	0x00000000
        /*0468*/ 	.word	0x00031838
        /*046c*/ 	.short	0x010a
        /*046e*/ 	.byte	0xff
	.zero		1


	//   ....[51]....
        /*0470*/ 	.word	0x00005640
        /*0474*/ 	.word	0x00000000
        /*0478*/ 	.word	0x00031820
        /*047c*/ 	.short	0x010a
        /*047e*/ 	.byte	0xff
	.zero		1


	//   ....[52]....
        /*0480*/ 	.word	0x000056b0
        /*0484*/ 	.word	0x00000000
        /*0488*/ 	.word	0x00031828
        /*048c*/ 	.short	0x010a
        /*048e*/ 	.byte	0xff
	.zero		1


	//   ....[53]....
        /*0490*/ 	.word	0x00005720
        /*0494*/ 	.word	0x00000000
        /*0498*/ 	.word	0x00031830
        /*049c*/ 	.short	0x010a
        /*049e*/ 	.byte	0xff
	.zero		1


	//   ....[54]....
        /*04a0*/ 	.word	0x00005790
        /*04a4*/ 	.word	0x00000000
        /*04a8*/ 	.word	0x00031838
        /*04ac*/ 	.short	0x010a
        /*04ae*/ 	.byte	0xff
	.zero		1


	//   ....[55]....
        /*04b0*/ 	.word	0x000057e0
        /*04b4*/ 	.word	0x00000000
        /*04b8*/ 	.word	0x00031820
        /*04bc*/ 	.short	0x010a
        /*04be*/ 	.byte	0xff
	.zero		1


	//   ....[56]....
        /*04c0*/ 	.word	0x00005830
        /*04c4*/ 	.word	0x00000000
        /*04c8*/ 	.word	0x00031828
        /*04cc*/ 	.short	0x010a
        /*04ce*/ 	.byte	0xff
	.zero		1


	//   ....[57]....
        /*04d0*/ 	.word	0x00005880
        /*04d4*/ 	.word	0x00000000
        /*04d8*/ 	.word	0x00031830
        /*04dc*/ 	.short	0x010a
        /*04de*/ 	.byte	0xff
	.zero		1


	//   ....[58]....
        /*04e0*/ 	.word	0x000058d0
        /*04e4*/ 	.word	0x00000000
        /*04e8*/ 	.word	0x00031838
        /*04ec*/ 	.short	0x010a
        /*04ee*/ 	.byte	0xff
	.zero		1


	//   ....[59]....
        /*04f0*/ 	.word	0x00005930
        /*04f4*/ 	.word	0x00000002
        /*04f8*/ 	.word	0x00031860
        /*04fc*/ 	.short	0x010a
        /*04fe*/ 	.byte	0xff
	.zero		1


	//----- nvinfo : EIATTR_NUM_MBARRIERS
	.align		4
.L_57:
        /*0500*/ 	.byte	0x03, 0x38
        /*0502*/ 	.short	0x0010


	//----- nvinfo : EIATTR_EXIT_INSTR_OFFSETS
	.align		4
        /*0504*/ 	.byte	0x04, 0x1c
        /*0506*/ 	.short	(.L_59 - .L_58)


	//   ....[0]....
.L_58:
        /*0508*/ 	.word	0x00000830


	//   ....[1]....
        /*050c*/ 	.word	0x00000e10


	//   ....[2]....
        /*0510*/ 	.word	0x00000ef0


	//   ....[3]....
        /*0514*/ 	.word	0x000018d0


	//   ....[4]....
        /*0518*/ 	.word	0x00001940


	//   ....[5]....
        /*051c*/ 	.word	0x00003350


	//   ....[6]....
        /*0520*/ 	.word	0x000033b0


	//   ....[7]....
        /*0524*/ 	.word	0x00004f60


	//   ....[8]....
        /*0528*/ 	.word	0x00005150


	//----- nvinfo : EIATTR_MAX_THREADS
	.align		4
.L_59:
        /*052c*/ 	.byte	0x04, 0x05
        /*052e*/ 	.short	(.L_61 - .L_60)
.L_60:
        /*0530*/ 	.word	0x00000100
        /*0534*/ 	.word	0x00000001
        /*0538*/ 	.word	0x00000001


	//----- nvinfo : EIATTR_CRS_STACK_SIZE
	.align		4
.L_61:
        /*053c*/ 	.byte	0x04, 0x1e
        /*053e*/ 	.short	(.L_63 - .L_62)
.L_62:
        /*0540*/ 	.word	0x00000000


	//----- nvinfo : EIATTR_CBANK_PARAM_SIZE
	.align		4
.L_63:
        /*0544*/ 	.byte	0x03, 0x19
        /*0546*/ 	.short	0x02c0


	//----- nvinfo : EIATTR_PARAM_CBANK
	.align		4
        /*0548*/ 	.byte	0x04, 0x0a
        /*054a*/ 	.short	(.L_65 - .L_64)
	.align		4
.L_64:
        /*054c*/ 	.word	index@(.nv.constant0._ZN9deep_gemm24sm100_fp8_gemm_1d1d_implILN4cute4UMMA5MajorE0ELS3_0ELj0ELj7168ELj2048ELj128ELj224ELj128ELj1ELj128ELj128ELj64ELj4ELj128ELj128ELj1ELb0ELj144ELNS_8GemmTypeE0ELb0EN7cutlass10bfloat16_tENS_16EpilogueIdentityEEEvPijjj14CUtensorMap_stS9_S9_S9_S9_)
        /*0550*/ 	.short	0x0380
        /*0552*/ 	.short	0x02c0


	//----- nvinfo : EIATTR_SW_WAR
	.align		4
.L_65:
        /*0554*/ 	.byte	0x04, 0x36
        /*0556*/ 	.short	(.L_67 - .L_66)
.L_66:
        /*0558*/ 	.word	0x00000008
.L_67:


//--------------------- .nv.compat                --------------------------
	.section	.nv.compat,"",@"SHT_CUDA_COMPAT_INFO"
	.align	4
        /*0000*/ 	.byte	0x02, 0x02, 0x02, 0x00, 0x02, 0x05, 0x05, 0x00, 0x02, 0x03, 0x01, 0x00, 0x02, 0x06, 0x01, 0x00


//--------------------- .nv.callgraph             --------------------------
	.section	.nv.callgraph,"",@"SHT_CUDA_CALLGRAPH"
	.align	4
	.sectionentsize	8
	.align		4
        /*0000*/ 	.word	0x00000000
	.align		4
        /*0004*/ 	.word	0xffffffff
	.align		4
        /*0008*/ 	.word	0x00000000
	.align		4
        /*000c*/ 	.word	0xfffffffe
	.align		4
        /*0010*/ 	.word	0x00000000
	.align		4
        /*0014*/ 	.word	0xfffffffd
	.align		4
        /*0018*/ 	.word	0x00000000
	.align		4
        /*001c*/ 	.word	0xfffffffc


//--------------------- .nv.constant4             --------------------------
	.section	.nv.constant4,"a",@progbits
	.align	8
	.align		8
.nv.constant4:
        /*0000*/ 	.dword	_ZN47_INTERNAL_1a05b0f4_9_kernel_cu_7365521c_28972944cuda3std3__45__cpo5beginE
	.align		8
        /*0008*/ 	.dword	_ZN47_INTERNAL_1a05b0f4_9_kernel_cu_7365521c_28972944cuda3std3__45__cpo3endE
	.align		8
        /*0010*/ 	.dword	_ZN47_INTERNAL_1a05b0f4_9_kernel_cu_7365521c_28972944cuda3std3__45__cpo6cbeginE
	.align		8
        /*0018*/ 	.dword	_ZN47_INTERNAL_1a05b0f4_9_kernel_cu_7365521c_28972944cuda3std3__45__cpo4cendE
	.align		8
        /*0020*/ 	.dword	_ZN47_INTERNAL_1a05b0f4_9_kernel_cu_7365521c_28972944cuda3std3__449_GLOBAL__N__1a05b0f4_9_kernel_cu_7365521c_28972946ignoreE
	.align		8
        /*0028*/ 	.dword	_ZN47_INTERNAL_1a05b0f4_9_kernel_cu_7365521c_28972944cuda3std3__419piecewise_constructE
	.align		8
        /*0030*/ 	.dword	_ZN47_INTERNAL_1a05b0f4_9_kernel_cu_7365521c_28972944cuda3std3__48in_placeE
	.align		8
        /*0038*/ 	.dword	_ZN47_INTERNAL_1a05b0f4_9_kernel_cu_7365521c_28972944cuda3std6ranges3__45__cpo4swapE
	.align		8
        /*0040*/ 	.dword	_ZN47_INTERNAL_1a05b0f4_9_kernel_cu_7365521c_28972944cuda3std6ranges3__45__cpo9iter_moveE
	.align		8
        /*0048*/ 	.dword	_ZN47_INTERNAL_1a05b0f4_9_kernel_cu_7365521c_28972944cute7productE
	.align		8
        /*0050*/ 	.dword	_ZN47_INTERNAL_1a05b0f4_9_kernel_cu_7365521c_28972944cute1_E


//--------------------- .text._ZN9deep_gemm24sm100_fp8_gemm_1d1d_implILN4cute4UMMA5MajorE0ELS3_0ELj0ELj7168ELj2048ELj128ELj224ELj128ELj1ELj128ELj128ELj64ELj4ELj128ELj128ELj1ELb0ELj144ELNS_8GemmTypeE0ELb0EN7cutlass10bfloat16_tENS_16EpilogueIdentityEEEvPijjj14CUtensorMap_stS9_S9_S9_S9_ --------------------------
	.section	.text._ZN9deep_gemm24sm100_fp8_gemm_1d1d_implILN4cute4UMMA5MajorE0ELS3_0ELj0ELj7168ELj2048ELj128ELj224ELj128ELj1ELj128ELj128ELj64ELj4ELj128ELj128ELj1ELb0ELj144ELNS_8GemmTypeE0ELb0EN7cutlass10bfloat16_tENS_16EpilogueIdentityEEEvPijjj14CUtensorMap_stS9_S9_S9_S9_,"ax",@progbits
	.align	128
        .global         _ZN9deep_gemm24sm100_fp8_gemm_1d1d_implILN4cute4UMMA5MajorE0ELS3_0ELj0ELj7168ELj2048ELj128ELj224ELj128ELj1ELj128ELj128ELj64ELj4ELj128ELj128ELj1ELb0ELj144ELNS_8GemmTypeE0ELb0EN7cutlass10bfloat16_tENS_16EpilogueIdentityEEEvPijjj14CUtensorMap_stS9_S9_S9_S9_
        .type           _ZN9deep_gemm24sm100_fp8_gemm_1d1d_implILN4cute4UMMA5MajorE0ELS3_0ELj0ELj7168ELj2048ELj128ELj224ELj128ELj1ELj128ELj128ELj64ELj4ELj128ELj128ELj1ELb0ELj144ELNS_8GemmTypeE0ELb0EN7cutlass10bfloat16_tENS_16EpilogueIdentityEEEvPijjj14CUtensorMap_stS9_S9_S9_S9_,@function
        .size           _ZN9deep_gemm24sm100_fp8_gemm_1d1d_implILN4cute4UMMA5MajorE0ELS3_0ELj0ELj7168ELj2048ELj128ELj224ELj128ELj1ELj128ELj128ELj64ELj4ELj128ELj128ELj1ELb0ELj144ELNS_8GemmTypeE0ELb0EN7cutlass10bfloat16_tENS_16EpilogueIdentityEEEvPijjj14CUtensorMap_stS9_S9_S9_S9_,(.L_x_100 - _ZN9deep_gemm24sm100_fp8_gemm_1d1d_implILN4cute4UMMA5MajorE0ELS3_0ELj0ELj7168ELj2048ELj128ELj224ELj128ELj1ELj128ELj128ELj64ELj4ELj128ELj128ELj1ELb0ELj144ELNS_8GemmTypeE0ELb0EN7cutlass10bfloat16_tENS_16EpilogueIdentityEEEvPijjj14CUtensorMap_stS9_S9_S9_S9_)
        .other          _ZN9deep_gemm24sm100_fp8_gemm_1d1d_implILN4cute4UMMA5MajorE0ELS3_0ELj0ELj7168ELj2048ELj128ELj224ELj128ELj1ELj128ELj128ELj64ELj4ELj128ELj128ELj1ELb0ELj144ELNS_8GemmTypeE0ELb0EN7cutlass10bfloat16_tENS_16EpilogueIdentityEEEvPijjj14CUtensorMap_stS9_S9_S9_S9_,@"STO_CUDA_ENTRY STV_DEFAULT"
_ZN9deep_gemm24sm100_fp8_gemm_1d1d_implILN4cute4UMMA5MajorE0ELS3_0ELj0ELj7168ELj2048ELj128ELj224ELj128ELj1ELj128ELj128ELj64ELj4ELj128ELj128ELj1ELb0ELj144ELNS_8GemmTypeE0ELb0EN7cutlass10bfloat16_tENS_16EpilogueIdentityEEEvPijjj14CUtensorMap_stS9_S9_S9_S9_:
.text._ZN9deep_gemm24sm100_fp8_gemm_1d1d_implILN4cute4UMMA5MajorE0ELS3_0ELj0ELj7168ELj2048ELj128ELj224ELj128ELj1ELj128ELj128ELj64ELj4ELj128ELj128ELj1ELb0ELj144ELNS_8GemmTypeE0ELb0EN7cutlass10bfloat16_tENS_16EpilogueIdentityEEEvPijjj14CUtensorMap_stS9_S9_S9_S9_:
[----:B------:R-:W1:Y:S01]  /*0000*/  LDC R1, c[0x0][0x37c] ;  /* 0x0000df00ff017b82 */ /* 0x000e620000000800 */
[----:B------:R-:W2:Y:S02]  /*0010*/  S2R R0, SR_TID.X ;  /* 0x0000000000007919 */ /* 0x000ea40000002100 */
[----:B--2---:R-:W-:-:S05]  /*0020*/  SHF.R.U32.HI R0, RZ, 0x5, R0 ;  /* 0x00000005ff007819 */ /* 0x004fca0000011600 */
[----:B------:R-:W2:Y:S02]  /*0030*/  SHFL.IDX PT, R3, R0, RZ, 0x1f ;  /* 0x00001fff00037589 */ /* 0x000ea400000e0000 */
[----:B--2---:R-:W-:-:S13]  /*0040*/  ISETP.NE.AND P0, PT, R3, 0x2, PT ;  /* 0x000000020300780c */ /* 0x004fda0003f05270 */
[----:B-1----:R-:W-:Y:S05]  /*0050*/  @!P0 BRA `(.L_x_0) ;  /* 0x0000000400008947 */ /* 0x002fea0003800000 */
[----:B------:R-:W-:-:S13]  /*0060*/  ISETP.NE.AND P0, PT, R3, 0x1, PT ;  /* 0x000000010300780c */ /* 0x000fda0003f05270 */
[----:B------:R-:W-:Y:S05]  /*0070*/  @!P0 BRA `(.L_x_1) ;  /* 0x0000000000608947 */ /* 0x000fea0003800000 */
[----:B------:R-:W-:-:S13]  /*0080*/  ISETP.NE.AND P0, PT, R3, RZ, PT ;  /* 0x000000ff0300720c */ /* 0x000fda0003f05270 */
[----:B------:R-:W-:Y:S05]  /*0090*/  @P0 BRA `(.L_x_2) ;  /* 0x0000000400a80947 */ /* 0x000fea0003800000 */
[----:B------:R-:W-:Y:S01]  /*00a0*/  ELECT P0, URZ, PT ;  /* 0x0000000000ff782f */ /* 0x000fe20003800000 */
[----:B------:R-:W-:-:S12]  /*00b0*/  BSSY.RECONVERGENT B0, `(.L_x_3) ;  /* 0x0000013000007945 */ /* 0x000fd80003800200 */
[----:B------:R-:W-:Y:S05]  /*00c0*/  @!P0 BRA `(.L_x_4) ;  /* 0x0000000000448947 */ /* 0x000fea0003800000 */
[----:B------:R-:W1:Y:S02]  /*00d0*/  LDCU.64 UR4, c[0x0][0x348] ;  /* 0x00006900ff0477ac */ /* 0x000e640008000a00 */
[----:B-1----:R-:W-:Y:S02]  /*00e0*/  UIADD3 UR12, UP4, UPT, UR4, 0x40, URZ ;  /* 0x00000040040c7890 */ /* 0x002fe4000ff9e0ff */
[----:B------:R-:W-:Y:S02]  /*00f0*/  UIADD3 UR10, UP3, UPT, UR4, 0xc0, URZ ;  /* 0x000000c0040a7890 */ /* 0x000fe4000ff7e0ff */
[----:B------:R-:W-:Y:S02]  /*0100*/  UIADD3 UR8, UP2, UPT, UR4, 0x140, URZ ;  /* 0x0000014004087890 */ /* 0x000fe4000ff5e0ff */
[----:B------:R-:W-:Y:S02]  /*0110*/  UIADD3 UR6, UP1, UPT, UR4, 0x1c0, URZ ;  /* 0x000001c004067890 */ /* 0x000fe4000ff3e0ff */
[----:B------:R-:W-:-:S02]  /*0120*/  UIADD3 UR4, UP0, UPT, UR4, 0x240, URZ ;  /* 0x0000024004047890 */ /* 0x000fc4000ff1e0ff */
[----:B------:R-:W-:Y:S02]  /*0130*/  UIADD3.X UR13, UPT, UPT, URZ, UR5, URZ, UP4, !UPT ;  /* 0x00000005ff0d7290 */ /* 0x000fe4000a7fe4ff */
[----:B------:R-:W-:Y:S02]  /*0140*/  UIADD3.X UR11, UPT, UPT, URZ, UR5, URZ, UP3, !UPT ;  /* 0x00000005ff0b7290 */ /* 0x000fe40009ffe4ff */
[----:B------:R-:W-:Y:S02]  /*0150*/  UIADD3.X UR9, UPT, UPT, URZ, UR5, URZ, UP2, !UPT ;  /* 0x00000005ff097290 */ /* 0x000fe400097fe4ff */
[----:B------:R-:W-:Y:S02]  /*0160*/  UIADD3.X UR7, UPT, UPT, URZ, UR5, URZ, UP1, !UPT ;  /* 0x00000005ff077290 */ /* 0x000fe40008ffe4ff */
[----:B------:R-:W-:Y:S01]  /*0170*/  UIADD3.X UR5, UPT, UPT, URZ, UR5, URZ, UP0, !UPT ;  /* 0x00000005ff057290 */ /* 0x000fe200087fe4ff */
[----:B------:R1:W-:Y:S02]  /*0180*/  UTMACCTL.PF [UR12] ;  /* 0x000000000c0079b9 */ /* 0x0003e40008040000 */
[----:B------:R1:W-:Y:S02]  /*0190*/  UTMACCTL.PF [UR10] ;  /* 0x000000000a0079b9 */ /* 0x0003e40008040000 */
[----:B------:R1:W-:Y:S02]  /*01a0*/  UTMACCTL.PF [UR8] ;  /* 0x00000000080079b9 */ /* 0x0003e40008040000 */
[----:B------:R1:W-:Y:S02]  /*01b0*/  UTMACCTL.PF [UR6] ;  /* 0x00000000060079b9 */ /* 0x0003e40008040000 */
[----:B------:R1:W-:Y:S02]  /*01c0*/  UTMACCTL.PF [UR4] ;  /* 0x00000000040079b9 */ /* 0x0003e40008040000 */
[----:B-1----:R-:W-:Y:S01]  /*01d0*/  NOP ;  /* 0x0000000000007918 */ /* 0x002fe20000000000 */
.L_x_4:
[----:B------:R-:W-:Y:S05]  /*01e0*/  BSYNC.RECONVERGENT B0 ;  /* 0x0000000000007941 */ /* 0x000fea0003800200 */
.L_x_3:
[----:B------:R-:W-:Y:S05]  /*01f0*/  BRA `(.L_x_2) ;  /* 0x0000000400507947 */ /* 0x000fea0003800000 */
.L_x_1:
[----:B------:R-:W-:Y:S01]  /*0200*/  ELECT P0, URZ, PT ;  /* 0x0000000000ff782f */ /* 0x000fe20003800000 */
[----:B------:R-:W-:-:S12]  /*0210*/  BSSY.RECONVERGENT B0, `(.L_x_5) ;  /* 0x0000023000007945 */ /* 0x000fd80003800200 */
[----:B------:R-:W-:Y:S05]  /*0220*/  @!P0 BRA `(.L_x_6) ;  /* 0x0000000000848947 */ /* 0x000fea0003800000 */
[----:B------:R-:W1:Y:S01]  /*0230*/  S2UR UR5, SR_CgaCtaId ;  /* 0x00000000000579c3 */ /* 0x000e620000008800 */
[----:B------:R-:W-:Y:S01]  /*0240*/  UMOV UR7, 0x400 ;  /* 0x0000040000077882 */ /* 0x000fe20000000000 */
[----:B------:R-:W-:Y:S01]  /*0250*/  UMOV UR6, 0x1 ;  /* 0x0000000100067882 */ /* 0x000fe20000000000 */
[----:B------:R-:W-:Y:S02]  /*0260*/  UMOV UR4, 0x20 ;  /* 0x0000002000047882 */ /* 0x000fe40000000000 */
[----:B------:R-:W-:-:S04]  /*0270*/  UIADD3 UR8, UPT, UPT, -UR4, 0x100000, URZ ;  /* 0x0010000004087890 */ /* 0x000fc8000fffe1ff */
[----:B------:R-:W-:Y:S02]  /*0280*/  USHF.L.U32 UR9, UR8, 0xb, URZ ;  /* 0x0000000b08097899 */ /* 0x000fe400080006ff */
[----:B------:R-:W-:Y:S01]  /*0290*/  USHF.L.U32 UR8, UR8, 0x1, URZ ;  /* 0x0000000108087899 */ /* 0x000fe200080006ff */
[----:B------:R-:W-:Y:S02]  /*02a0*/  UMOV UR4, 0x80 ;  /* 0x0000008000047882 */ /* 0x000fe40000000000 */
[----:B------:R-:W-:-:S04]  /*02b0*/  UIADD3 UR10, UPT, UPT, -UR4, 0x100000, URZ ;  /* 0x00100000040a7890 */ /* 0x000fc8000fffe1ff */
[----:B------:R-:W-:Y:S02]  /*02c0*/  USHF.L.U32 UR11, UR10, 0xb, URZ ;  /* 0x0000000b0a0b7899 */ /* 0x000fe400080006ff */
[----:B------:R-:W-:Y:S02]  /*02d0*/  USHF.L.U32 UR10, UR10, 0x1, URZ ;  /* 0x000000010a0a7899 */ /* 0x000fe400080006ff */
[----:B-1----:R-:W-:Y:S02]  /*02e0*/  ULEA UR5, UR5, UR7, 0x18 ;  /* 0x0000000705057291 */ /* 0x002fe4000f8ec0ff */
[----:B------:R-:W-:-:S04]  /*02f0*/  UIADD3 UR6, UPT, UPT, -UR6, 0x100000, URZ ;  /* 0x0010000006067890 */ /* 0x000fc8000fffe1ff */
[----:B------:R-:W-:Y:S02]  /*0300*/  USHF.L.U32 UR7, UR6, 0xb, URZ ;  /* 0x0000000b06077899 */ /* 0x000fe400080006ff */
[----:B------:R-:W-:Y:S01]  /*0310*/  USHF.L.U32 UR6, UR6, 0x1, URZ ;  /* 0x0000000106067899 */ /* 0x000fe200080006ff */
[----:B------:R-:W1:Y:S11]  /*0320*/  FENCE.VIEW.ASYNC.S ;  /* 0x00000000000073c6 */ /* 0x000e760000000000 */
[----:B-1----:R1:W2:Y:S01]  /*0330*/  SYNCS.EXCH.64 URZ, [UR5+0x31800], UR6 ;  /* 0x0318000605ff75b2 */ /* 0x0022a20008000100 */
[----:B------:R1:W3:Y:S01]  /*0340*/  SYNCS.EXCH.64 URZ, [UR5+0x31820], UR6 ;  /* 0x0318200605ff75b2 */ /* 0x0002e20008000100 */
[----:B------:R1:W4:Y:S01]  /*0350*/  SYNCS.EXCH.64 URZ, [UR5+0x31840], UR8 ;  /* 0x0318400805ff75b2 */ /* 0x0003220008000100 */
[----:B------:R1:W5:Y:S01]  /*0360*/  SYNCS.EXCH.64 URZ, [UR5+0x31808], UR6 ;  /* 0x0318080605ff75b2 */ /* 0x0003620008000100 */
[----:B------:R1:W1:Y:S01]  /*0370*/  SYNCS.EXCH.64 URZ, [UR5+0x31828], UR6 ;  /* 0x0318280605ff75b2 */ /* 0x0002620008000100 */
        /* <DEDUP_REMOVED lines=11> */
[----:B------:R-:W-:Y:S01]  /*0430*/  NOP ;  /* 0x0000000000007918 */ /* 0x000fe20000000000 */
.L_x_6:
[----:B-1----:R-:W-:Y:S05]  /*0440*/  BSYNC.RECONVERGENT B0 ;  /* 0x0000000000007941 */ /* 0x002fea0003800200 */
.L_x_5:
[----:B------:R-:W-:Y:S05]  /*0450*/  BRA `(.L_x_2) ;  /* 0x0000000000b87947 */ /* 0x000fea0003800000 */
.L_x_0:
[----:B------:R-:W1:Y:S01]  /*0460*/  S2UR UR6, SR_CgaCtaId ;  /* 0x00000000000679c3 */ /* 0x000e620000008800 */
[----:B------:R-:W-:Y:S01]  /*0470*/  NOP ;  /* 0x0000000000007918 */ /* 0x000fe20000000000 */
[----:B------:R-:W-:Y:S01]  /*0480*/  UMOV UR4, 0x40 ;  /* 0x0000004000047882 */ /* 0x000fe20000000000 */
[----:B------:R-:W-:Y:S01]  /*0490*/  UMOV UR5, 0x400 ;  /* 0x0000040000057882 */ /* 0x000fe20000000000 */
[----:B-1----:R-:W-:Y:S02]  /*04a0*/  ULEA UR4, UR6, UR4, 0x18 ;  /* 0x0000000406047291 */ /* 0x002fe4000f8ec0ff */
[----:B------:R-:W-:-:S07]  /*04b0*/  ULEA UR5, UR6, UR5, 0x18 ;  /* 0x0000000506057291 */ /* 0x000fce000f8ec0ff */
[----:B------:R-:W1:Y:S02]  /*04c0*/  LDS.U8 R0, [UR4] ;  /* 0x00000004ff007984 */ /* 0x000e640008000000 */
[----:B-1----:R-:W-:-:S13]  /*04d0*/  ISETP.NE.AND P0, PT, R0, RZ, PT ;  /* 0x000000ff0000720c */ /* 0x002fda0003f05270 */
[----:B------:R-:W-:Y:S05]  /*04e0*/  @P0 BRA `(.L_x_7) ;  /* 0x00000000007c0947 */ /* 0x000fea0003800000 */
[----:B------:R-:W-:-:S13]  /*04f0*/  ELECT P0, URZ, PT ;  /* 0x0000000000ff782f */ /* 0x000fda0003800000 */
[----:B------:R-:W-:Y:S05]  /*0500*/  @!P0 BRA `(.L_x_8) ;  /* 0x0000000000848947 */ /* 0x000fea0003800000 */
[----:B------:R-:W-:Y:S01]  /*0510*/  UMOV UR4, 0x10 ;  /* 0x0000001000047882 */ /* 0x000fe20000000000 */
[----:B------:R-:W-:-:S04]  /*0520*/  IMAD.MOV.U32 R2, RZ, RZ, 0xffff ;  /* 0x0000ffffff027424 */ /* 0x000fc800078e00ff */
[----:B------:R-:W-:Y:S04]  /*0530*/  DEPBAR.LE SB1, 0x36 ;  /* 0x00009d800000791a */ /* 0x000fe80000000000 */
[----:B------:R-:W1:Y:S02]  /*0540*/  UTCATOMSWS.FIND_AND_SET.ALIGN UP0, UR4, UR4 ;  /* 0x00000004000475e3 */ /* 0x000e640008000800 */
[----:B-1----:R-:W-:Y:S01]  /*0550*/  PLOP3.LUT P0, PT, PT, PT, UP0, 0x80, 0x8 ;  /* 0x000000000008781c */ /* 0x002fe20003f0f008 */
[----:B------:R-:W-:-:S03]  /*0560*/  IMAD.U32 R7, RZ, RZ, UR4 ;  /* 0x00000004ff077e24 */ /* 0x000fc6000f8e00ff */
[----:B------:R-:W-:-:S04]  /*0570*/  SEL R0, RZ, 0xffffffff, !P0 ;  /* 0xffffffffff007807 */ /* 0x000fc80004000000 */
[----:B------:R-:W-:Y:S01]  /*0580*/  ISETP.NE.AND P0, PT, R0, RZ, PT ;  /* 0x000000ff0000720c */ /* 0x000fe20003f05270 */
[----:B------:R-:W-:-:S12]  /*0590*/  IMAD.MOV.U32 R0, RZ, RZ, 0x1 ;  /* 0x00000001ff007424 */ /* 0x000fd800078e00ff */
[----:B------:R-:W-:Y:S05]  /*05a0*/  @P0 BRA `(.L_x_9) ;  /* 0x0000000000240947 */ /* 0x000fea0003800000 */
.L_x_10:
[----:B------:R-:W-:Y:S05]  /*05b0*/  NANOSLEEP 0x64 ;  /* 0x000000640000795d */ /* 0x000fea0003800000 */
[----:B------:R-:W-:-:S05]  /*05c0*/  UMOV UR4, 0x10 ;  /* 0x0000001000047882 */ /* 0x000fca0000000000 */
[----:B------:R-:W-:Y:S04]  /*05d0*/  DEPBAR.LE SB1, 0x36 ;  /* 0x00009d800000791a */ /* 0x000fe80000000000 */
[----:B------:R-:W1:Y:S02]  /*05e0*/  UTCATOMSWS.FIND_AND_SET.ALIGN UP0, UR4, UR4 ;  /* 0x00000004000475e3 */ /* 0x000e640008000800 */
[----:B-1----:R-:W-:Y:S01]  /*05f0*/  PLOP3.LUT P0, PT, PT, PT, UP0, 0x80, 0x8 ;  /* 0x000000000008781c */ /* 0x002fe20003f0f008 */
[----:B------:R-:W-:-:S03]  /*0600*/  IMAD.U32 R7, RZ, RZ, UR4 ;  /* 0x00000004ff077e24 */ /* 0x000fc6000f8e00ff */
[----:B------:R-:W-:-:S04]  /*0610*/  SEL R4, RZ, 0xffffffff, !P0 ;  /* 0xffffffffff047807 */ /* 0x000fc80004000000 */
[----:B------:R-:W-:-:S13]  /*0620*/  ISETP.NE.AND P0, PT, R4, RZ, PT ;  /* 0x000000ff0400720c */ /* 0x000fda0003f05270 */
[----:B------:R-:W-:Y:S05]  /*0630*/  @!P0 BRA `(.L_x_10) ;  /* 0xfffffffc00dc8947 */ /* 0x000fea000383ffff */
.L_x_9:
[C---:B------:R-:W-:Y:S01]  /*0640*/  VIADD R5, R7.reuse, 0x10 ;  /* 0x0000001007057836 */ /* 0x040fe20000000000 */
[----:B------:R-:W-:Y:S01]  /*0650*/  UMOV UR4, 0x50 ;  /* 0x0000005000047882 */ /* 0x000fe20000000000 */
[----:B------:R-:W-:Y:S01]  /*0660*/  SHF.L.U32 R2, R2, R7, RZ ;  /* 0x0000000702027219 */ /* 0x000fe200000006ff */
[----:B------:R-:W-:Y:S01]  /*0670*/  ULEA UR4, UR6, UR4, 0x18 ;  /* 0x0000000406047291 */ /* 0x000fe2000f8ec0ff */
[----:B------:R-:W-:Y:S01]  /*0680*/  IMAD.SHL.U32 R7, R7, 0x20, RZ ;  /* 0x0000002007077824 */ /* 0x000fe200078e00ff */
[----:B------:R-:W-:-:S04]  /*0690*/  SHF.L.U32 R5, R0, R5, RZ ;  /* 0x0000000500057219 */ /* 0x000fc800000006ff */
[----:B------:R-:W-:-:S05]  /*06a0*/  LOP3.LUT R2, R5, R2, RZ, 0xfc, !PT ;  /* 0x0000000205027212 */ /* 0x000fca00078efcff */
[----:B------:R1:W-:Y:S04]  /*06b0*/  ATOMS.OR RZ, [UR4], R2 ;  /* 0x00000002ffff798c */ /* 0x0003e8000b000004 */
[----:B------:R1:W-:Y:S01]  /*06c0*/  STS [UR5+0x31880], R7 ;  /* 0x03188007ff007988 */ /* 0x0003e20008000805 */
[----:B------:R-:W-:Y:S05]  /*06d0*/  BRA `(.L_x_8) ;  /* 0x0000000000107947 */ /* 0x000fea0003800000 */
.L_x_7:
[----:B------:R-:W-:Y:S02]  /*06e0*/  MOV R0, 0xffffffff ;  /* 0xffffffff00007802 */ /* 0x000fe40000000f00 */
[----:B------:R-:W-:-:S03]  /*06f0*/  MOV R4, 0x720 ;  /* 0x0000072000047802 */ /* 0x000fc60000000f00 */
[----:B------:R1:W-:Y:S04]  /*0700*/  STS [UR5+0x31880], R0 ;  /* 0x03188000ff007988 */ /* 0x0003e80008000805 */
[----:B-1----:R-:W-:Y:S05]  /*0710*/  CALL.REL.NOINC `($__internal_1_$__cuda_sm10x_tcgen05_guardrail_trap_phase_invalid_during_alloc) ;  /* 0x0000005000a47944 */ /* 0x002fea0003c00000 */
.L_x_8:
[----:B------:R-:W-:Y:S05]  /*0720*/  WARPSYNC.ALL ;  /* 0x0000000000007948 */ /* 0x000fea0003800000 */
[----:B------:R-:W-:Y:S01]  /*0730*/  NOP ;  /* 0x0000000000007918 */ /* 0x000fe20000000000 */
.L_x_2:
[----:B------:R-:W1:Y:S01]  /*0740*/  LDC R0, c[0x0][0x388] ;  /* 0x0000e200ff007b82 */ /* 0x000e620000000800 */
[----:B------:R-:W5:Y:S07]  /*0750*/  S2R R21, SR_LANEID ;  /* 0x0000000000157919 */ /* 0x000f6e0000000000 */
[----:B--2345:R-:W-:Y:S01]  /*0760*/  BAR.SYNC.DEFER_BLOCKING 0x0 ;  /* 0x0000000000007b1d */ /* 0x03cfe20000010000 */
[----:B------:R-:W-:Y:S01]  /*0770*/  ISETP.NE.AND P0, PT, R3, RZ, PT ;  /* 0x000000ff0300720c */ /* 0x000fe20003f05270 */
[----:B-1----:R-:W-:-:S05]  /*0780*/  VIADD R0, R0, 0x7f ;  /* 0x0000007f00007836 */ /* 0x002fca0000000000 */
[----:B------:R-:W-:-:S05]  /*0790*/  SHF.R.U32.HI R31, RZ, 0x7, R0 ;  /* 0x00000007ff1f7819 */ /* 0x000fca0000011600 */
[----:B------:R-:W-:Y:S02]  /*07a0*/  IMAD.SHL.U32 R22, R31, 0x20, RZ ;  /* 0x000000201f167824 */ /* 0x000fe400078e00ff */
[----:B------:R-:W-:Y:S05]  /*07b0*/  @!P0 BRA `(.L_x_11) ;  /* 0x0000001000508947 */ /* 0x000fea0003800000 */
[----:B------:R-:W-:Y:S01]  /*07c0*/  ISETP.NE.AND P0, PT, R3, 0x1, PT ;  /* 0x000000010300780c */ /* 0x000fe20003f05270 */
[----:B------:R-:W1:-:S12]  /*07d0*/  S2UR UR5, SR_CgaCtaId ;  /* 0x00000000000579c3 */ /* 0x000e580000008800 */
[----:B------:R-:W-:Y:S05]  /*07e0*/  @!P0 BRA `(.L_x_12) ;  /* 0x0000000400948947 */ /* 0x000fea0003800000 */
[----:B------:R-:W-:-:S13]  /*07f0*/  ISETP.NE.AND P0, PT, R3, 0x2, PT ;  /* 0x000000020300780c */ /* 0x000fda0003f05270 */
[----:B------:R-:W-:Y:S05]  /*0800*/  @P0 BRA `(.L_x_13) ;  /* 0x0000002800e00947 */ /* 0x000fea0003800000 */
[----:B------:R-:W2:Y:S02]  /*0810*/  S2UR UR4, SR_CTAID.X ;  /* 0x00000000000479c3 */ /* 0x000ea40000002500 */
[----:B--2---:R-:W-:-:S13]  /*0820*/  ISETP.LE.U32.AND P0, PT, R22, UR4, PT ;  /* 0x0000000416007c0c */ /* 0x004fda000bf03070 */
[----:B-1----:R-:W-:Y:S05]  /*0830*/  @P0 EXIT ;  /* 0x000000000000094d */ /* 0x002fea0003800000 */
[--C-:B------:R-:W-:Y:S01]  /*0840*/  SHF.R.U32.HI R20, RZ, 0x3, R21.reuse ;  /* 0x00000003ff147819 */ /* 0x100fe20000011615 */
[----:B------:R-:W-:Y:S01]  /*0850*/  ULOP3.LUT UR4, URZ, UR4, URZ, 0x33, !UPT ;  /* 0x00000004ff047292 */ /* 0x000fe2000f8e33ff */
[----:B------:R-:W-:Y:S02]  /*0860*/  HFMA2 R15, -RZ, RZ, 0, 0 ;  /* 0x00000000ff0f7431 */ /* 0x000fe400000001ff */
[----:B------:R-:W-:Y:S01]  /*0870*/  IMAD.MOV.U32 R16, RZ, RZ, RZ ;  /* 0x000000ffff107224 */ /* 0x000fe200078e00ff */
[C---:B------:R-:W-:Y:S01]  /*0880*/  LOP3.LUT R6, R20.reuse, 0x1, RZ, 0x3c, !PT ;  /* 0x0000000114067812 */ /* 0x040fe200078e3cff */
[C---:B------:R-:W-:Y:S01]  /*0890*/  IMAD.SHL.U32 R0, R20.reuse, 0x20, RZ ;  /* 0x0000002014007824 */ /* 0x040fe200078e00ff */
[----:B------:R-:W-:Y:S01]  /*08a0*/  LOP3.LUT R18, R20, 0x2, RZ, 0x3c, !PT ;  /* 0x0000000214127812 */ /* 0x000fe200078e3cff */
[----:B------:R-:W-:Y:S01]  /*08b0*/  VIADD R25, R22, UR4 ;  /* 0x0000000416197c36 */ /* 0x000fe20008000000 */
[----:B------:R-:W-:Y:S01]  /*08c0*/  LOP3.LUT R4, R20, 0x3, RZ, 0x3c, !PT ;  /* 0x0000000314047812 */ /* 0x000fe200078e3cff */
[----:B------:R-:W-:Y:S01]  /*08d0*/  IMAD R20, R21, 0x4, R20 ;  /* 0x0000000415147824 */ /* 0x000fe200078e0214 */
[C---:B------:R-:W-:Y:S01]  /*08e0*/  LOP3.LUT R2, R0.reuse, 0x20, RZ, 0x3c, !PT ;  /* 0x0000002000027812 */ /* 0x040fe200078e3cff */
[----:B------:R-:W-:Y:S01]  /*08f0*/  IMAD.HI.U32 R25, R25, 0x38e38e39, RZ ;  /* 0x38e38e3919197827 */ /* 0x000fe200078e00ff */
[C---:B------:R-:W-:Y:S01]  /*0900*/  LOP3.LUT R22, R0.reuse, 0x40, RZ, 0x3c, !PT ;  /* 0x0000004000167812 */ /* 0x040fe200078e3cff */
[----:B------:R-:W-:Y:S01]  /*0910*/  UMOV UR5, URZ ;  /* 0x000000ff00057c82 */ /* 0x000fe20008000000 */
[CC--:B------:R-:W-:Y:S01]  /*0920*/  IADD3 R24, PT, PT, R0.reuse, R21.reuse, RZ ;  /* 0x0000001500187210 */ /* 0x0c0fe20007ffe0ff */
[C---:B------:R-:W-:Y:S01]  /*0930*/  IMAD R19, R21.reuse, 0x4, R6 ;  /* 0x0000000415137824 */ /* 0x040fe200078e0206 */
[----:B------:R-:W-:Y:S01]  /*0940*/  LOP3.LUT R0, R0, 0x60, RZ, 0x3c, !PT ;  /* 0x0000006000007812 */ /* 0x000fe200078e3cff */
[C---:B------:R-:W-:Y:S01]  /*0950*/  IMAD R18, R21.reuse, 0x4, R18 ;  /* 0x0000000415127824 */ /* 0x040fe200078e0212 */
[----:B------:R-:W-:Y:S01]  /*0960*/  LEA R17, R21, R4, 0x2 ;  /* 0x0000000415117211 */ /* 0x000fe200078e10ff */
[----:B------:R-:W-:Y:S01]  /*0970*/  IMAD.IADD R23, R2, 0x1, R21 ;  /* 0x0000000102177824 */ /* 0x000fe200078e0215 */
[----:B------:R-:W-:Y:S01]  /*0980*/  SHF.R.U32.HI R25, RZ, 0x5, R25 ;  /* 0x00000005ff197819 */ /* 0x000fe20000011619 */
[----:B------:R-:W-:Y:S01]  /*0990*/  IMAD.IADD R22, R22, 0x1, R21 ;  /* 0x0000000116167824 */ /* 0x000fe200078e0215 */
[----:B------:R-:W-:-:S07]  /*09a0*/  IADD3 R21, PT, PT, R0, R21, RZ ;  /* 0x0000001500157210 */ /* 0x000fce0007ffe0ff */
.L_x_17:
[----:B-1----:R-:W1:Y:S01]  /*09b0*/  S2R R0, SR_CgaCtaId ;  /* 0x0000000000007919 */ /* 0x002e620000008800 */
[----:B------:R-:W-:Y:S01]  /*09c0*/  MOV R3, 0x400 ;  /* 0x0000040000037802 */ /* 0x000fe20000000f00 */
[----:B------:R-:W-:-:S03]  /*09d0*/  UMOV UR4, URZ ;  /* 0x000000ff00047c82 */ /* 0x000fc60008000000 */
[----:B-1----:R-:W-:-:S07]  /*09e0*/  LEA R0, R0, R3, 0x18 ;  /* 0x0000000300007211 */ /* 0x002fce00078ec0ff */
.L_x_16:
[----:B-1----:R-:W-:Y:S01]  /*09f0*/  LEA R2, R15, R0, 0x3 ;  /* 0x000000000f027211 */ /* 0x002fe200078e18ff */
[----:B------:R-:W-:Y:S01]  /*0a00*/  ULOP3.LUT UP0, URZ, UR4, 0x3, URZ, 0xc0, !UPT ;  /* 0x0000000304ff7892 */ /* 0x000fe2000f80c0ff */
[----:B------:R-:W-:-:S04]  /*0a10*/  SHF.L.U32 R5, R16, 0x1f, RZ ;  /* 0x0000001f10057819 */ /* 0x000fc800000006ff */
[----:B------:R-:W1:Y:S02]  /*0a20*/  SYNCS.PHASECHK.TRANS64.TRYWAIT P0, [R2+URZ+0x31800], R5 ;  /* 0x03180005020075a7 */ /* 0x000e6400080011ff */
[----:B-1----:R-:W-:Y:S05]  /*0a30*/  @!P0 BRA `(.L_x_14) ;  /* 0x0000004400c88947 */ /* 0x002fea0003800000 */
.L_x_71:
[----:B------:R-:W-:Y:S05]  /*0a40*/  BRA.U UP0, `(.L_x_15) ;  /* 0x0000000100bc7547 */ /* 0x000fea000b800000 */
[C-C-:B------:R-:W-:Y:S02]  /*0a50*/  IMAD R26, R15.reuse, 0x200, R0.reuse ;  /* 0x000002000f1a7824 */ /* 0x140fe400078e0200 */
[----:B------:R-:W-:Y:S02]  /*0a60*/  IMAD R3, R15, 0x400, R0 ;  /* 0x000004000f037824 */ /* 0x000fe400078e0200 */
[--C-:B------:R-:W-:Y:S01]  /*0a70*/  IMAD R9, R24, 0x4, R26.reuse ;  /* 0x0000000418097824 */ /* 0x100fe200078e021a */
[-C--:B------:R-:W-:Y:S01]  /*0a80*/  LEA R8, R23, R26.reuse, 0x2 ;  /* 0x0000001a17087211 */ /* 0x080fe200078e10ff */
[--C-:B------:R-:W-:Y:S01]  /*0a90*/  IMAD R29, R22, 0x4, R26.reuse ;  /* 0x00000004161d7824 */ /* 0x100fe200078e021a */
[-C--:B------:R-:W-:Y:S01]  /*0aa0*/  LEA R27, R21, R26.reuse, 0x2 ;  /* 0x0000001a151b7211 */ /* 0x080fe200078e10ff */
[--C-:B-1----:R-:W-:Y:S01]  /*0ab0*/  IMAD R5, R19, 0x4, R26.reuse ;  /* 0x0000000413057824 */ /* 0x102fe200078e021a */
[-C--:B------:R-:W-:Y:S01]  /*0ac0*/  LEA R6, R20, R26.reuse, 0x2 ;  /* 0x0000001a14067211 */ /* 0x080fe200078e10ff */
[----:B------:R-:W1:Y:S01]  /*0ad0*/  LDS R9, [R9+0x30000] ;  /* 0x0300000009097984 */ /* 0x000e620000000800 */
[----:B------:R-:W-:Y:S01]  /*0ae0*/  LEA R4, R18, R26, 0x2 ;  /* 0x0000001a12047211 */ /* 0x000fe200078e10ff */
[----:B------:R-:W-:Y:S01]  /*0af0*/  IMAD R26, R17, 0x4, R26 ;  /* 0x00000004111a7824 */ /* 0x000fe200078e021a */
[-C--:B------:R-:W-:Y:S01]  /*0b00*/  LEA R14, R24, R3.reuse, 0x2 ;  /* 0x00000003180e7211 */ /* 0x080fe200078e10ff */
[----:B------:R-:W2:Y:S01]  /*0b10*/  LDS R8, [R8+0x30000] ;  /* 0x0300000008087984 */ /* 0x000ea20000000800 */
[--C-:B------:R-:W-:Y:S01]  /*0b20*/  IMAD R11, R23, 0x4, R3.reuse ;  /* 0x00000004170b7824 */ /* 0x100fe200078e0203 */
[----:B------:R-:W-:Y:S01]  /*0b30*/  LEA R10, R22, R3, 0x2 ;  /* 0x00000003160a7211 */ /* 0x000fe200078e10ff */
[----:B------:R-:W-:Y:S01]  /*0b40*/  IMAD R7, R21, 0x4, R3 ;  /* 0x0000000415077824 */ /* 0x000fe200078e0203 */
[----:B------:R-:W3:Y:S04]  /*0b50*/  LDS R29, [R29+0x30000] ;  /* 0x030000001d1d7984 */ /* 0x000ee80000000800 */
[----:B------:R-:W4:Y:S01]  /*0b60*/  LDS R27, [R27+0x30000] ;  /* 0x030000001b1b7984 */ /* 0x000f220000000800 */
[----:B------:R-:W-:-:S03]  /*0b70*/  NOP ;  /* 0x0000000000007918 */ /* 0x000fc60000000000 */
[----:B-1----:R1:W-:Y:S04]  /*0b80*/  STS [R6+0x30000], R9 ;  /* 0x0300000906007388 */ /* 0x0023e80000000800 */
[----:B--2---:R2:W-:Y:S04]  /*0b90*/  STS [R5+0x30000], R8 ;  /* 0x0300000805007388 */ /* 0x0045e80000000800 */
[----:B---3--:R3:W-:Y:S04]  /*0ba0*/  STS [R4+0x30000], R29 ;  /* 0x0300001d04007388 */ /* 0x0087e80000000800 */
[----:B----4-:R-:W-:Y:S04]  /*0bb0*/  STS [R26+0x30000], R27 ;  /* 0x0300001b1a007388 */ /* 0x010fe80000000800 */
[----:B------:R-:W4:Y:S04]  /*0bc0*/  LDS R13, [R14+0x30800] ;  /* 0x030800000e0d7984 */ /* 0x000f280000000800 */
[----:B------:R-:W5:Y:S04]  /*0bd0*/  LDS R12, [R11+0x30800] ;  /* 0x030800000b0c7984 */ /* 0x000f680000000800 */
[----:B------:R-:W5:Y:S01]  /*0be0*/  LDS R9, [R10+0x30800] ;  /* 0x030800000a097984 */ /* 0x000f620000000800 */
[----:B-1----:R-:W-:-:S03]  /*0bf0*/  LEA R6, R20, R3, 0x2 ;  /* 0x0000000314067211 */ /* 0x002fc600078e10ff */
[----:B------:R-:W1:Y:S01]  /*0c00*/  LDS R8, [R7+0x30800] ;  /* 0x0308000007087984 */ /* 0x000e620000000800 */
[----:B--2---:R-:W-:Y:S01]  /*0c10*/  IMAD R5, R19, 0x4, R3 ;  /* 0x0000000413057824 */ /* 0x004fe200078e0203 */
[----:B------:R-:W-:Y:S01]  /*0c20*/  NOP ;  /* 0x0000000000007918 */ /* 0x000fe20000000000 */
[-C--:B---3--:R-:W-:Y:S02]  /*0c30*/  LEA R4, R18, R3.reuse, 0x2 ;  /* 0x0000000312047211 */ /* 0x088fe400078e10ff */
[----:B------:R-:W-:Y:S01]  /*0c40*/  LEA R3, R17, R3, 0x2 ;  /* 0x0000000311037211 */ /* 0x000fe200078e10ff */
[----:B----4-:R-:W-:Y:S04]  /*0c50*/  STS [R6+0x30800], R13 ;  /* 0x0308000d06007388 */ /* 0x010fe80000000800 */
[----:B-----5:R-:W-:Y:S04]  /*0c60*/  STS [R5+0x30800], R12 ;  /* 0x0308000c05007388 */ /* 0x020fe80000000800 */
[----:B------:R-:W-:Y:S04]  /*0c70*/  STS [R4+0x30800], R9 ;  /* 0x0308000904007388 */ /* 0x000fe80000000800 */
[----:B-1----:R-:W-:Y:S04]  /*0c80*/  STS [R3+0x30800], R8 ;  /* 0x0308000803007388 */ /* 0x002fe80000000800 */
[----:B------:R-:W1:Y:S04]  /*0c90*/  LDS R27, [R14+0x30a00] ;  /* 0x030a00000e1b7984 */ /* 0x000e680000000800 */
[----:B------:R-:W2:Y:S04]  /*0ca0*/  LDS R26, [R11+0x30a00] ;  /* 0x030a00000b1a7984 */ /* 0x000ea80000000800 */
[----:B------:R-:W3:Y:S04]  /*0cb0*/  LDS R29, [R10+0x30a00] ;  /* 0x030a00000a1d7984 */ /* 0x000ee80000000800 */
[----:B------:R-:W4:Y:S01]  /*0cc0*/  LDS R28, [R7+0x30a00] ;  /* 0x030a0000071c7984 */ /* 0x000f220000000800 */
[----:B------:R-:W-:-:S03]  /*0cd0*/  NOP ;  /* 0x0000000000007918 */ /* 0x000fc60000000000 */
[----:B-1----:R5:W-:Y:S04]  /*0ce0*/  STS [R6+0x30a00], R27 ;  /* 0x030a001b06007388 */ /* 0x002be80000000800 */
[----:B--2---:R5:W-:Y:S04]  /*0cf0*/  STS [R5+0x30a00], R26 ;  /* 0x030a001a05007388 */ /* 0x004be80000000800 */
[----:B---3--:R5:W-:Y:S04]  /*0d00*/  STS [R4+0x30a00], R29 ;  /* 0x030a001d04007388 */ /* 0x008be80000000800 */
[----:B----4-:R5:W-:Y:S01]  /*0d10*/  STS [R3+0x30a00], R28 ;  /* 0x030a001c03007388 */ /* 0x010be20000000800 */
[----:B------:R1:W-:Y:S06]  /*0d20*/  MEMBAR.ALL.CTA ;  /* 0x0000000000007992 */ /* 0x0003ec0000008000 */
[----:B-1----:R-:W2:Y:S02]  /*0d30*/  FENCE.VIEW.ASYNC.S ;  /* 0x00000000000073c6 */ /* 0x002ea40000000000 */
.L_x_15:
[----:B-1----:R-:W-:Y:S01]  /*0d40*/  VIADD R2, R2, 0x31840 ;  /* 0x0003184002027836 */ /* 0x002fe20000000000 */
[C---:B------:R-:W-:Y:S01]  /*0d50*/  ISETP.NE.AND P0, PT, R15.reuse, 0x3, PT ;  /* 0x000000030f00780c */ /* 0x040fe20003f05270 */
[----:B------:R-:W-:Y:S01]  /*0d60*/  VIADD R15, R15, 0x1 ;  /* 0x000000010f0f7836 */ /* 0x000fe20000000000 */
[----:B------:R-:W-:Y:S02]  /*0d70*/  UIADD3 UR4, UPT, UPT, UR4, 0x1, URZ ;  /* 0x0000000104047890 */ /* 0x000fe4000fffe0ff */
[----:B------:R-:W-:Y:S02]  /*0d80*/  PRMT R2, RZ, 0x654, R2 ;  /* 0x00000654ff027816 */ /* 0x000fe40000000002 */
[----:B------:R-:W-:Y:S01]  /*0d90*/  SEL R15, R15, RZ, P0 ;  /* 0x000000ff0f0f7207 */ /* 0x000fe20000000000 */
[----:B------:R-:W-:Y:S01]  /*0da0*/  UISETP.NE.AND UP0, UPT, UR4, 0x10, UPT ;  /* 0x000000100400788c */ /* 0x000fe2000bf05270 */
[----:B--2---:R1:W-:Y:S02]  /*0db0*/  SYNCS.ARRIVE.TRANS64.RED.A1T0 RZ, [R2+URZ], RZ ;  /* 0x000000ff02ff79a7 */ /* 0x0043e400081004ff */
[----:B------:R-:W-:-:S04]  /*0dc0*/  ISETP.NE.AND P0, PT, R15, RZ, PT ;  /* 0x000000ff0f00720c */ /* 0x000fc80003f05270 */
[----:B-----5:R-:W-:-:S04]  /*0dd0*/  SEL R3, RZ, 0x1, P0 ;  /* 0x00000001ff037807 */ /* 0x020fc80000000000 */
[----:B------:R-:W-:Y:S01]  /*0de0*/  LOP3.LUT R16, R16, R3, RZ, 0x3c, !PT ;  /* 0x0000000310107212 */ /* 0x000fe200078e3cff */
[----:B------:R-:W-:Y:S06]  /*0df0*/  BRA.U UP0, `(.L_x_16) ;  /* 0xfffffff900fc7547 */ /* 0x000fec000b83ffff */
[----:B------:R-:W-:-:S13]  /*0e00*/  ISETP.NE.AND P0, PT, R25, UR5, PT ;  /* 0x0000000519007c0c */ /* 0x000fda000bf05270 */
[----:B------:R-:W-:Y:S05]  /*0e10*/  @!P0 EXIT ;  /* 0x000000000000894d */ /* 0x000fea0003800000 */
[----:B------:R-:W-:Y:S01]  /*0e20*/  UIADD3 UR5, UPT, UPT, UR5, 0x1, URZ ;  /* 0x0000000105057890 */ /* 0x000fe2000fffe0ff */
[----:B------:R-:W-:Y:S05]  /*0e30*/  BRA `(.L_x_17) ;  /* 0xfffffff800dc7947 */ /* 0x000fea000383ffff */
.L_x_12:
[----:B-1----:R-:W-:-:S09]  /*0e40*/  UISETP.NE.AND UP0, UPT, UR5, URZ, UPT ;  /* 0x000000ff0500728c */ /* 0x002fd2000bf05270 */
[----:B------:R-:W-:Y:S05]  /*0e50*/  BRA.U UP0, `(.L_x_13) ;  /* 0x00000025004c7547 */ /* 0x000fea000b800000 */
[----:B------:R-:W1:Y:S01]  /*0e60*/  S2UR UR4, SR_CTAID.X ;  /* 0x00000000000479c3 */ /* 0x000e620000002500 */
[----:B------:R-:W-:Y:S02]  /*0e70*/  UMOV UR8, 0x400 ;  /* 0x0000040000087882 */ /* 0x000fe40000000000 */
[----:B------:R-:W-:-:S04]  /*0e80*/  ULEA UR8, UR5, UR8, 0x18 ;  /* 0x0000000805087291 */ /* 0x000fc8000f8ec0ff */
[----:B------:R-:W-:Y:S02]  /*0e90*/  UIADD3 UR5, UPT, UPT, UR8, 0x14000, URZ ;  /* 0x0001400008057890 */ /* 0x000fe4000fffe0ff */
[----:B------:R-:W-:Y:S02]  /*0ea0*/  UIADD3 UR6, UPT, UPT, UR8, 0x4000, URZ ;  /* 0x0000400008067890 */ /* 0x000fe4000fffe0ff */
[----:B------:R-:W-:Y:S02]  /*0eb0*/  USHF.R.U32.HI UR5, URZ, 0x4, UR5 ;  /* 0x00000004ff057899 */ /* 0x000fe40008011605 */
[----:B------:R-:W-:Y:S02]  /*0ec0*/  USHF.R.U32.HI UR6, URZ, 0x4, UR6 ;  /* 0x00000004ff067899 */ /* 0x000fe40008011606 */
[----:B------:R-:W-:Y:S01]  /*0ed0*/  ULOP3.LUT UR5, UR5, 0x3fc0, URZ, 0xc0, !UPT ;  /* 0x00003fc005057892 */ /* 0x000fe2000f8ec0ff */
[----:B-1----:R-:W-:-:S13]  /*0ee0*/  ISETP.LE.U32.AND P0, PT, R22, UR4, PT ;  /* 0x0000000416007c0c */ /* 0x002fda000bf03070 */
[----:B------:R-:W-:Y:S05]  /*0ef0*/  @P0 EXIT ;  /* 0x000000000000094d */ /* 0x000fea0003800000 */
[----:B------:R-:W-:Y:S01]  /*0f00*/  ULOP3.LUT UR4, URZ, UR4, URZ, 0x33, !UPT ;  /* 0x00000004ff047292 */ /* 0x000fe2000f8e33ff */
[----:B------:R-:W-:Y:S01]  /*0f10*/  IMAD.U32 R8, RZ, RZ, UR5 ;  /* 0x00000005ff087e24 */ /* 0x000fe2000f8e00ff */
[----:B------:R-:W-:Y:S01]  /*0f20*/  ULOP3.LUT UR6, UR6, 0x3fc0, URZ, 0xc0, !UPT ;  /* 0x00003fc006067892 */ /* 0x000fe2000f8ec0ff */
[C---:B------:R-:W-:Y:S01]  /*0f30*/  ISETP.GE.U32.AND P0, PT, R21.reuse, 0x4, PT ;  /* 0x000000041500780c */ /* 0x040fe20003f06070 */
[----:B------:R-:W-:Y:S01]  /*0f40*/  IMAD.MOV.U32 R4, RZ, RZ, RZ ;  /* 0x000000ffff047224 */ /* 0x000fe200078e00ff */
[----:B------:R-:W-:Y:S01]  /*0f50*/  UMOV UR18, URZ ;  /* 0x000000ff00127c82 */ /* 0x000fe20008000000 */
[----:B------:R-:W-:Y:S01]  /*0f60*/  VIADD R3, R22, UR4 ;  /* 0x0000000416037c36 */ /* 0x000fe20008000000 */
[----:B------:R-:W-:Y:S01]  /*0f70*/  UMOV UR15, URZ ;  /* 0x000000ff000f7c82 */ /* 0x000fe20008000000 */
[C---:B------:R-:W-:Y:S01]  /*0f80*/  IMAD R8, R21.reuse, 0x700, R8 ;  /* 0x0000070015087824 */ /* 0x040fe200078e0208 */
[----:B------:R-:W-:Y:S01]  /*0f90*/  LEA R9, R21, UR6, 0xa ;  /* 0x0000000615097c11 */ /* 0x000fe2000f8e50ff */
[----:B------:R-:W-:Y:S01]  /*0fa0*/  IMAD.HI.U32 R3, R3, 0x38e38e39, RZ ;  /* 0x38e38e3903037827 */ /* 0x000fe200078e00ff */
[----:B------:R-:W-:Y:S01]  /*0fb0*/  UMOV UR6, 0x1c0 ;  /* 0x000001c000067882 */ /* 0x000fe20000000000 */
[----:B------:R-:W-:Y:S01]  /*0fc0*/  UMOV UR7, 0x1c4 ;  /* 0x000001c400077882 */ /* 0x000fe20000000000 */
[----:B------:R-:W-:Y:S01]  /*0fd0*/  SEL R9, R9, RZ, !P0 ;  /* 0x000000ff09097207 */ /* 0x000fe20004000000 */
[----:B------:R-:W-:Y:S01]  /*0fe0*/  UMOV UR4, 0x1c0 ;  /* 0x000001c000047882 */ /* 0x000fe20000000000 */
[----:B------:R-:W-:Y:S01]  /*0ff0*/  SEL R8, R8, RZ, !P0 ;  /* 0x000000ff08087207 */ /* 0x000fe20004000000 */
[----:B------:R-:W-:Y:S01]  /*1000*/  UMOV UR5, 0x1c4 ;  /* 0x000001c400057882 */ /* 0x000fe20000000000 */
[----:B------:R-:W-:-:S07]  /*1010*/  SHF.R.U32.HI R3, RZ, 0x5, R3 ;  /* 0x00000005ff037819 */ /* 0x000fce0000011603 */
.L_x_24:
[----:B------:R-:W-:Y:S01]  /*1020*/  USHF.R.U32.HI UR10, URZ, 0x1, UR18 ;  /* 0x00000001ff0a7899 */ /* 0x000fe20008011612 */
[----:B------:R-:W-:Y:S01]  /*1030*/  HFMA2 R7, -RZ, RZ, 0, 5.9604644775390625e-08 ;  /* 0x00000001ff077431 */ /* 0x000fe200000001ff */
[----:B------:R-:W-:Y:S02]  /*1040*/  USHF.L.U32 UR9, UR18, 0x3, URZ ;  /* 0x0000000312097899 */ /* 0x000fe400080006ff */
[----:B------:R-:W-:Y:S02]  /*1050*/  ULOP3.LUT UR10, UR10, 0x1, URZ, 0xc, !UPT ;  /* 0x000000010a0a7892 */ /* 0x000fe4000f8e0cff */
[----:B------:R-:W-:Y:S02]  /*1060*/  ULOP3.LUT UR9, UR9, 0x8, URZ, 0xc0, !UPT ;  /* 0x0000000809097892 */ /* 0x000fe4000f8ec0ff */
[----:B------:R-:W-:Y:S02]  /*1070*/  USHF.L.U32 UR10, UR10, 0x1f, URZ ;  /* 0x0000001f0a0a7899 */ /* 0x000fe400080006ff */
[----:B------:R-:W-:-:S02]  /*1080*/  ULOP3.LUT UR12, UR18, 0x1, URZ, 0xc0, !UPT ;  /* 0x00000001120c7892 */ /* 0x000fc4000f8ec0ff */
[----:B------:R-:W-:Y:S01]  /*1090*/  MOV R0, UR9 ;  /* 0x0000000900007c02 */ /* 0x000fe20008000f00 */
[----:B------:R-:W-:Y:S01]  /*10a0*/  UIADD3 UR9, UPT, UPT, UR8, UR9, URZ ;  /* 0x0000000908097290 */ /* 0x000fe2000fffe0ff */
[----:B------:R-:W-:Y:S01]  /*10b0*/  MOV R5, UR10 ;  /* 0x0000000a00057c02 */ /* 0x000fe20008000f00 */
[----:B------:R-:W-:Y:S02]  /*10c0*/  UIMAD UR12, UR12, 0xe0, URZ ;  /* 0x000000e00c0c78a4 */ /* 0x000fe4000f8e02ff */
[----:B------:R-:W-:Y:S01]  /*10d0*/  UIADD3 UR11, UPT, UPT, UR9, 0x31860, URZ ;  /* 0x00031860090b7890 */ /* 0x000fe2000fffe0ff */
[----:B------:R-:W1:Y:S02]  /*10e0*/  SYNCS.PHASECHK.TRANS64.TRYWAIT P0, [R0+UR8+0x31870], R5 ;  /* 0x03187005000075a7 */ /* 0x000e640008001108 */
[----:B-1----:R-:W-:Y:S09]  /*10f0*/  @!P0 BRA `(.L_x_18) ;  /* 0x0000004000308947 */ /* 0x002ff20003800000 */
.L_x_73:
[----:B------:R-:W-:Y:S01]  /*1100*/  NOP ;  /* 0x0000000000007918 */ /* 0x000fe20000000000 */
[----:B------:R-:W-:Y:S01]  /*1110*/  UMOV UR17, 0xe ;  /* 0x0000000e00117882 */ /* 0x000fe20000000000 */
[----:B------:R-:W-:-:S05]  /*1120*/  UMOV UR16, 0xfffffff0 ;  /* 0xfffffff000107882 */ /* 0x000fca0000000000 */
.L_x_23:
[----:B------:R-:W-:Y:S01]  /*1130*/  ULEA UR13, UR15, UR8, 0x3 ;  /* 0x000000080f0d7291 */ /* 0x000fe2000f8e18ff */
[----:B-1----:R-:W-:Y:S01]  /*1140*/  SHF.L.U32 R11, R4, 0x1f, RZ ;  /* 0x0000001f040b7819 */ /* 0x002fe200000006ff */
[----:B------:R-:W-:Y:S01]  /*1150*/  UIADD3 UR14, UPT, UPT, UR16, 0x10, URZ ;  /* 0x00000010100e7890 */ /* 0x000fe2000fffe0ff */
[----:B------:R-:W-:Y:S03]  /*1160*/  MOV R0, UR15 ;  /* 0x0000000f00007c02 */ /* 0x000fe60008000f00 */
[----:B------:R-:W-:Y:S03]  /*1170*/  ULOP3.LUT UP0, UR14, UR14, 0x2, URZ, 0xc0, !UPT ;  /* 0x000000020e0e7892 */ /* 0x000fe6000f80c0ff */
[----:B------:R-:W1:Y:S02]  /*1180*/  SYNCS.PHASECHK.TRANS64.TRYWAIT P0, [UR13+0x31840], R11 ;  /* 0x0318400bff0075a7 */ /* 0x000e64000800110d */
[----:B-12---:R-:W-:Y:S07]  /*1190*/  @!P0 BRA `(.L_x_19) ;  /* 0x0000004000288947 */ /* 0x006fee0003800000 */
.L_x_75:
[----:B------:R-:W-:Y:S01]  /*11a0*/  NOP ;  /* 0x0000000000007918 */ /* 0x000fe20000000000 */
[----:B------:R-:W-:Y:S05]  /*11b0*/  BRA.U UP0, `(.L_x_20) ;  /* 0x0000000100487547 */ /* 0x000fea000b800000 */
[----:B------:R-:W-:Y:S02]  /*11c0*/  ULEA UR19, UR15, UR8, 0x9 ;  /* 0x000000080f137291 */ /* 0x000fe4000f8e48ff */
[----:B------:R-:W-:Y:S02]  /*11d0*/  ULEA UR9, UR15, UR8, 0xa ;  /* 0x000000080f097291 */ /* 0x000fe4000f8e50ff */
[----:B------:R-:W-:Y:S02]  /*11e0*/  UIADD3 UR19, UPT, UPT, UR19, 0x30000, URZ ;  /* 0x0003000013137890 */ /* 0x000fe4000fffe0ff */
[----:B------:R-:W-:Y:S02]  /*11f0*/  UIADD3 UR10, UPT, UPT, UR9, 0x30800, URZ ;  /* 0x00030800090a7890 */ /* 0x000fe4000fffe0ff */
[----:B------:R-:W-:Y:S02]  /*1200*/  UIADD3 UR9, UPT, UPT, UR9, 0x30a00, URZ ;  /* 0x00030a0009097890 */ /* 0x000fe4000fffe0ff */
[----:B------:R-:W-:Y:S02]  /*1210*/  USHF.R.U32.HI UR19, URZ, 0x4, UR19 ;  /* 0x00000004ff137899 */ /* 0x000fe40008011613 */
[----:B------:R-:W-:Y:S02]  /*1220*/  USHF.R.U32.HI UR10, URZ, 0x4, UR10 ;  /* 0x00000004ff0a7899 */ /* 0x000fe4000801160a */
[----:B------:R-:W-:Y:S02]  /*1230*/  USHF.R.U32.HI UR9, URZ, 0x4, UR9 ;  /* 0x00000004ff097899 */ /* 0x000fe40008011609 */
[----:B------:R-:W-:Y:S02]  /*1240*/  ULOP3.LUT UR20, UR19, 0x3fe0, URZ, 0xc0, !UPT ;  /* 0x00003fe013147892 */ /* 0x000fe4000f8ec0ff */
[----:B------:R-:W-:Y:S02]  /*1250*/  ULOP3.LUT UR22, UR10, 0x3fc0, URZ, 0xc0, !UPT ;  /* 0x00003fc00a167892 */ /* 0x000fe4000f8ec0ff */
[----:B------:R-:W-:Y:S01]  /*1260*/  ULOP3.LUT UR24, UR9, 0x3fe0, URZ, 0xc0, !UPT ;  /* 0x00003fe009187892 */ /* 0x000fe2000f8ec0ff */
[----:B------:R-:W-:Y:S01]  /*1270*/  UMOV UR21, 0x4008 ;  /* 0x0000400800157882 */ /* 0x000fe20000000000 */
[----:B------:R-:W-:Y:S01]  /*1280*/  UMOV UR23, 0x4008 ;  /* 0x0000400800177882 */ /* 0x000fe20000000000 */
[----:B------:R-:W-:Y:S02]  /*1290*/  UMOV UR25, 0x4008 ;  /* 0x0000400800197882 */ /* 0x000fe40000000000 */
[----:B------:R2:W-:Y:S02]  /*12a0*/  UTCCP.T.S.4x32dp128bit tmem[0x1c0], gdesc[UR20] ;  /* 0x0001c014ff0079e7 */ /* 0x0005e40009100000 */
[----:B------:R2:W-:Y:S02]  /*12b0*/  UTCCP.T.S.4x32dp128bit tmem[0x1c4], gdesc[UR22] ;  /* 0x0001c416ff0079e7 */ /* 0x0005e40009100000 */
[----:B------:R2:W-:Y:S01]  /*12c0*/  UTCCP.T.S.4x32dp128bit tmem[0x1c8], gdesc[UR24] ;  /* 0x0001c818ff0079e7 */ /* 0x0005e20009100000 */
[----:B------:R-:W-:Y:S02]  /*12d0*/  NOP ;  /* 0x0000000000007918 */ /* 0x000fe40000000000 */
.L_x_20:
[----:B------:R-:W-:Y:S01]  /*12e0*/  UISETP.NE.AND UP0, UPT, UR15, 0x3, UPT ;  /* 0x000000030f00788c */ /* 0x000fe2000bf05270 */
[----:B------:R-:W-:Y:S01]  /*12f0*/  SHFL.IDX PT, R5, R8, R0, 0x1f ;  /* 0x00001f0008057589 */ /* 0x000fe200000e0000 */
[----:B------:R-:W-:Y:S01]  /*1300*/  UIADD3 UR10, UPT, UPT, UR15, 0x1, URZ ;  /* 0x000000010f0a7890 */ /* 0x000fe2000fffe0ff */
[----:B------:R-:W-:Y:S03]  /*1310*/  NOP ;  /* 0x0000000000007918 */ /* 0x000fe60000000000 */
[----:B------:R-:W-:Y:S03]  /*1320*/  USEL UR10, UR10, URZ, UP0 ;  /* 0x000000ff0a0a7287 */ /* 0x000fe60008000000 */
[----:B-1----:R-:W1:Y:S01]  /*1330*/  SHFL.IDX PT, R2, R9, R0, 0x1f ;  /* 0x00001f0009027589 */ /* 0x002e6200000e0000 */
[----:B------:R-:W-:Y:S02]  /*1340*/  USHF.L.U32 UR15, UR14, 0x4, URZ ;  /* 0x000000040e0f7899 */ /* 0x000fe400080006ff */
[----:B------:R-:W-:Y:S02]  /*1350*/  ULEA UR9, UR10, UR8, 0x3 ;  /* 0x000000080a097291 */ /* 0x000fe4000f8e18ff */
[----:B------:R-:W-:Y:S01]  /*1360*/  ULEA UR14, UR14, 0x8b8, 0xd ;  /* 0x000008b80e0e7891 */ /* 0x000fe2000f8e68ff */
[----:B------:R-:W-:Y:S01]  /*1370*/  ISETP.NE.AND P0, PT, RZ, UR10, PT ;  /* 0x0000000aff007c0c */ /* 0x000fe2000bf05270 */
[----:B------:R-:W-:Y:S01]  /*1380*/  UISETP.NE.AND UP0, UPT, UR16, -0x10, UPT ;  /* 0xfffffff01000788c */ /* 0x000fe2000bf05270 */
[----:B------:R-:W-:Y:S01]  /*1390*/  IMAD.U32 R10, RZ, RZ, UR10 ;  /* 0x0000000aff0a7e24 */ /* 0x000fe2000f8e00ff */
[----:B------:R-:W-:Y:S02]  /*13a0*/  UPRMT UR15, UR15, 0x5410, UR14 ;  /* 0x000054100f0f7896 */ /* 0x000fe4000800000e */
[----:B------:R-:W-:Y:S01]  /*13b0*/  UIADD3 UR13, UPT, UPT, UR13, 0x31820, URZ ;  /* 0x000318200d0d7890 */ /* 0x000fe2000fffe0ff */
[----:B------:R-:W-:Y:S01]  /*13c0*/  UMOV UR14, URZ ;  /* 0x000000ff000e7c82 */ /* 0x000fe20008000000 */
[----:B--2---:R-:W-:Y:S01]  /*13d0*/  UMOV UR23, 0x40004040 ;  /* 0x4000404000177882 */ /* 0x004fe20000000000 */
[----:B------:R-:W-:Y:S01]  /*13e0*/  UMOV UR21, 0x40004040 ;  /* 0x4000404000157882 */ /* 0x000fe20000000000 */
[----:B------:R-:W-:Y:S01]  /*13f0*/  UMOV UR27, 0x40004040 ;  /* 0x40004040001b7882 */ /* 0x000fe20000000000 */
[----:B------:R-:W-:Y:S01]  /*1400*/  UMOV UR25, 0x40004040 ;  /* 0x4000404000197882 */ /* 0x000fe20000000000 */
[----:B------:R-:W-:Y:S01]  /*1410*/  UMOV UR31, 0x40004040 ;  /* 0x40004040001f7882 */ /* 0x000fe20000000000 */
[----:B------:R-:W-:Y:S01]  /*1420*/  UMOV UR29, 0x40004040 ;  /* 0x40004040001d7882 */ /* 0x000fe20000000000 */
[----:B------:R-:W-:Y:S01]  /*1430*/  UMOV UR35, 0x40004040 ;  /* 0x4000404000237882 */ /* 0x000fe20000000000 */
[----:B------:R-:W-:Y:S01]  /*1440*/  UMOV UR33, 0x40004040 ;  /* 0x4000404000217882 */ /* 0x000fe20000000000 */
[----:B-1----:R-:W-:Y:S02]  /*1450*/  R2UR UR22, R2 ;  /* 0x00000000021672ca */ /* 0x002fe400000e0000 */
[----:B------:R-:W-:Y:S02]  /*1460*/  R2UR UR20, R5 ;  /* 0x00000000051472ca */ /* 0x000fe400000e0000 */
[----:B------:R-:W-:Y:S04]  /*1470*/  SEL R5, RZ, 0x1, P0 ;  /* 0x00000001ff057807 */ /* 0x000fe80000000000 */
[----:B------:R-:W-:Y:S05]  /*1480*/  LOP3.LUT R4, R4, R5, RZ, 0x3c, !PT ;  /* 0x0000000504047212 */ /* 0x000fea00078e3cff */
[----:B------:R-:W-:Y:S01]  /*1490*/  UIADD3 UR26, UPT, UPT, UR22, 0x2, URZ ;  /* 0x00000002161a7890 */ /* 0x000fe2000fffe0ff */
[----:B------:R-:W-:Y:S01]  /*14a0*/  IMAD.U32 R13, R4, -0x80000000, RZ ;  /* 0x80000000040d7824 */ /* 0x000fe200078e00ff */
[----:B------:R-:W-:Y:S01]  /*14b0*/  UIADD3 UR24, UPT, UPT, UR20, 0x2, URZ ;  /* 0x0000000214187890 */ /* 0x000fe2000fffe0ff */
[----:B------:R1:W-:Y:S01]  /*14c0*/  UTCQMMA gdesc[UR22], gdesc[UR20], tmem[UR12], tmem[UR14], idesc[UR15], tmem[UR6], UP0 ;  /* 0x00060e1416007dea */ /* 0x0003e2000800030c */
[----:B------:R-:W-:Y:S02]  /*14d0*/  UIADD3 UR30, UPT, UPT, UR22, 0x4, URZ ;  /* 0x00000004161e7890 */ /* 0x000fe4000fffe0ff */
[----:B------:R-:W-:Y:S02]  /*14e0*/  UIADD3 UR28, UPT, UPT, UR20, 0x4, URZ ;  /* 0x00000004141c7890 */ /* 0x000fe4000fffe0ff */
[----:B------:R-:W-:Y:S02]  /*14f0*/  UIADD3 UR34, UPT, UPT, UR22, 0x6, URZ ;  /* 0x0000000616227890 */ /* 0x000fe4000fffe0ff */
[----:B------:R-:W-:Y:S01]  /*1500*/  UIADD3 UR32, UPT, UPT, UR20, 0x6, URZ ;  /* 0x0000000614207890 */ /* 0x000fe2000fffe0ff */
[----:B------:R1:W-:Y:S04]  /*1510*/  UTCQMMA gdesc[UR26], gdesc[UR24], tmem[UR12], tmem[UR14], idesc[UR15], tmem[UR6], UPT ;  /* 0x00060e181a007dea */ /* 0x0003e8000b80030c */
[----:B------:R1:W-:Y:S04]  /*1520*/  UTCQMMA gdesc[UR30], gdesc[UR28], tmem[UR12], tmem[UR14], idesc[UR15], tmem[UR6], UPT ;  /* 0x00060e1c1e007dea */ /* 0x0003e8000b80030c */
[----:B------:R1:W-:Y:S01]  /*1530*/  UTCQMMA gdesc[UR34], gdesc[UR32], tmem[UR12], tmem[UR14], idesc[UR15], tmem[UR6], UPT ;  /* 0x00060e2022007dea */ /* 0x0003e2000b80030c */
[----:B------:R1:W-:Y:S01]  /*1540*/  UTCBAR [UR13], URZ ;  /* 0x000000ff0d0073e9 */ /* 0x0003e200080000ff */
[----:B------:R-:W2:Y:S02]  /*1550*/  SYNCS.PHASECHK.TRANS64.TRYWAIT P0, [UR9+0x31840], R13 ;  /* 0x0318400dff0075a7 */ /* 0x000ea40008001109 */
[----:B-12---:R-:W-:Y:S05]  /*1560*/  @!P0 BRA `(.L_x_21) ;  /* 0x0000003c00508947 */ /* 0x006fea0003800000 */
.L_x_77:
[----:B------:R-:W-:Y:S01]  /*1570*/  ELECT P0, URZ, PT ;  /* 0x0000000000ff782f */ /* 0x000fe20003800000 */
[----:B------:R-:W-:Y:S01]  /*1580*/  SHFL.IDX PT, R2, R9, R10, 0x1f ;  /* 0x00001f0a09027589 */ /* 0x000fe200000e0000 */
[----:B------:R-:W-:Y:S02]  /*1590*/  UIADD3 UR9, UPT, UPT, UR9, 0x31820, URZ ;  /* 0x0003182009097890 */ /* 0x000fe4000fffe0ff */
[----:B------:R-:W-:Y:S05]  /*15a0*/  UISETP.NE.AND UP0, UPT, UR16, -0x2, UPT ;  /* 0xfffffffe1000788c */ /* 0x000fea000bf05270 */
[----:B-1----:R-:W1:Y:S01]  /*15b0*/  SHFL.IDX PT, R0, R8, R10, 0x1f ;  /* 0x00001f0a08007589 */ /* 0x002e6200000e0000 */
[----:B------:R-:W-:Y:S01]  /*15c0*/  NOP ;  /* 0x0000000000007918 */ /* 0x000fe20000000000 */
[----:B------:R-:W-:Y:S02]  /*15d0*/  NOP ;  /* 0x0000000000007918 */ /* 0x000fe40000000000 */
[C---:B------:R-:W-:Y:S01]  /*15e0*/  @P0 IMAD.SHL.U32 R5, R7.reuse, 0x2000, RZ ;  /* 0x0000200007050824 */ /* 0x040fe200078e00ff */
[----:B------:R-:W-:Y:S01]  /*15f0*/  UMOV UR21, 0x40004040 ;  /* 0x4000404000157882 */ /* 0x000fe20000000000 */
[----:B------:R-:W-:Y:S01]  /*1600*/  @P0 IMAD.SHL.U32 R6, R7, 0x10, RZ ;  /* 0x0000001007060824 */ /* 0x000fe200078e00ff */
[----:B------:R-:W-:Y:S01]  /*1610*/  UMOV UR15, 0x40004040 ;  /* 0x40004040000f7882 */ /* 0x000fe20000000000 */
[----:B------:R-:W-:Y:S01]  /*1620*/  UMOV UR27, 0x40004040 ;  /* 0x40004040001b7882 */ /* 0x000fe20000000000 */
[----:B------:R-:W-:Y:S01]  /*1630*/  @P0 LOP3.LUT R5, R5, 0x6000, RZ, 0xc0, !PT ;  /* 0x0000600005050812 */ /* 0x000fe200078ec0ff */
[----:B------:R-:W-:Y:S01]  /*1640*/  UMOV UR25, 0x40004040 ;  /* 0x4000404000197882 */ /* 0x000fe20000000000 */
[----:B------:R-:W-:Y:S01]  /*1650*/  @P0 LOP3.LUT R6, R6, 0x30, RZ, 0xc0, !PT ;  /* 0x0000003006060812 */ /* 0x000fe200078ec0ff */
[----:B------:R-:W-:Y:S01]  /*1660*/  UMOV UR31, 0x40004040 ;  /* 0x40004040001f7882 */ /* 0x000fe20000000000 */
[----:B------:R-:W-:Y:S01]  /*1670*/  @P0 LOP3.LUT R5, R5, 0x8b8, RZ, 0xfc, !PT ;  /* 0x000008b805050812 */ /* 0x000fe200078efcff */
[----:B------:R-:W-:Y:S01]  /*1680*/  UMOV UR29, 0x40004040 ;  /* 0x40004040001d7882 */ /* 0x000fe20000000000 */
[----:B------:R-:W-:Y:S01]  /*1690*/  UMOV UR35, 0x40004040 ;  /* 0x4000404000237882 */ /* 0x000fe20000000000 */
[----:B------:R-:W-:Y:S01]  /*16a0*/  UMOV UR33, 0x40004040 ;  /* 0x4000404000217882 */ /* 0x000fe20000000000 */
[----:B------:R-:W-:Y:S02]  /*16b0*/  @P0 PRMT R5, R6, 0x5410, R5 ;  /* 0x0000541006050816 */ /* 0x000fe40000000005 */
[----:B-1----:R-:W-:Y:S01]  /*16c0*/  R2UR UR14, R0 ;  /* 0x00000000000e72ca */ /* 0x002fe200000e0000 */
[----:B------:R-:W-:Y:S01]  /*16d0*/  @P0 IMAD.MOV.U32 R10, RZ, RZ, RZ ;  /* 0x000000ffff0a0224 */ /* 0x000fe200078e00ff */
[----:B------:R-:W-:Y:S02]  /*16e0*/  @P0 R2UR UR13, R5 ;  /* 0x00000000050d02ca */ /* 0x000fe400000e0000 */
[----:B------:R-:W-:Y:S02]  /*16f0*/  R2UR UR20, R2 ;  /* 0x00000000021472ca */ /* 0x000fe400000e0000 */
[----:B------:R-:W-:Y:S07]  /*1700*/  @P0 R2UR UR22, R10 ;  /* 0x000000000a1602ca */ /* 0x000fee00000e0000 */
[----:B------:R-:W-:Y:S02]  /*1710*/  UIADD3 UR24, UPT, UPT, UR14, 0x2, URZ ;  /* 0x000000020e187890 */ /* 0x000fe4000fffe0ff */
[----:B------:R-:W-:Y:S01]  /*1720*/  UIADD3 UR28, UPT, UPT, UR14, 0x4, URZ ;  /* 0x000000040e1c7890 */ /* 0x000fe2000fffe0ff */
[----:B------:R-:W-:Y:S01]  /*1730*/  IMAD.U32 R11, RZ, RZ, UR13 ;  /* 0x0000000dff0b7e24 */ /* 0x000fe2000f8e00ff */
[----:B------:R-:W-:Y:S02]  /*1740*/  UIADD3 UR26, UPT, UPT, UR20, 0x2, URZ ;  /* 0x00000002141a7890 */ /* 0x000fe4000fffe0ff */
[----:B------:R-:W-:Y:S02]  /*1750*/  UIADD3 UR30, UPT, UPT, UR20, 0x4, URZ ;  /* 0x00000004141e7890 */ /* 0x000fe4000fffe0ff */
[----:B------:R-:W-:Y:S01]  /*1760*/  @P0 R2UR UR23, R11 ;  /* 0x000000000b1702ca */ /* 0x000fe200000e0000 */
[----:B------:R-:W-:Y:S02]  /*1770*/  UIADD3 UR34, UPT, UPT, UR20, 0x6, URZ ;  /* 0x0000000614227890 */ /* 0x000fe4000fffe0ff */
[----:B------:R-:W-:Y:S10]  /*1780*/  UIADD3 UR32, UPT, UPT, UR14, 0x6, URZ ;  /* 0x000000060e207890 */ /* 0x000ff4000fffe0ff */
[----:B------:R1:W-:Y:S01]  /*1790*/  UTCQMMA gdesc[UR20], gdesc[UR14], tmem[UR12], tmem[UR22], idesc[UR23], tmem[UR4], UPT ;  /* 0x0004160e14007dea */ /* 0x0003e2000b80030c */
[----:B------:R1:W-:Y:S01]  /*17a0*/  UTCQMMA gdesc[UR26], gdesc[UR24], tmem[UR12], tmem[UR22], idesc[UR23], tmem[UR4], UPT ;  /* 0x000416181a007dea */ /* 0x0003e2000b80030c */
[----:B------:R1:W-:Y:S01]  /*17b0*/  UTCQMMA gdesc[UR30], gdesc[UR28], tmem[UR12], tmem[UR22], idesc[UR23], tmem[UR4], UPT ;  /* 0x0004161c1e007dea */ /* 0x0003e2000b80030c */
[----:B------:R1:W-:Y:S01]  /*17c0*/  UTCQMMA gdesc[UR34], gdesc[UR32], tmem[UR12], tmem[UR22], idesc[UR23], tmem[UR4], UPT ;  /* 0x0004162022007dea */ /* 0x0003e2000b80030c */
[----:B------:R1:W-:Y:S01]  /*17d0*/  UTCBAR [UR9], URZ ;  /* 0x000000ff090073e9 */ /* 0x0003e200080000ff */
[----:B------:R-:W-:Y:S05]  /*17e0*/  BRA.U UP0, `(.L_x_22) ;  /* 0x0000000100087547 */ /* 0x000fea000b800000 */
[----:B------:R2:W-:Y:S01]  /*17f0*/  UTCBAR [UR11], URZ ;  /* 0x000000ff0b0073e9 */ /* 0x0005e200080000ff */
[----:B------:R-:W-:Y:S01]  /*1800*/  NOP ;  /* 0x0000000000007918 */ /* 0x000fe20000000000 */
.L_x_22:
[----:B------:R-:W-:Y:S01]  /*1810*/  UISETP.NE.AND UP0, UPT, UR10, 0x3, UPT ;  /* 0x000000030a00788c */ /* 0x000fe2000bf05270 */
[----:B------:R-:W-:Y:S01]  /*1820*/  VIADD R7, R7, 0x2 ;  /* 0x0000000207077836 */ /* 0x000fe20000000000 */
[----:B------:R-:W-:Y:S02]  /*1830*/  UIADD3 UR10, UPT, UPT, UR10, 0x1, URZ ;  /* 0x000000010a0a7890 */ /* 0x000fe4000fffe0ff */
[----:B------:R-:W-:Y:S02]  /*1840*/  UIADD3 UR17, UPT, UPT, UR17, -0x2, URZ ;  /* 0xfffffffe11117890 */ /* 0x000fe4000fffe0ff */
[----:B-1----:R-:W-:Y:S02]  /*1850*/  USEL UR15, UR10, URZ, UP0 ;  /* 0x000000ff0a0f7287 */ /* 0x002fe40008000000 */
[----:B------:R-:W-:Y:S02]  /*1860*/  UISETP.NE.AND UP0, UPT, UR17, -0x2, UPT ;  /* 0xfffffffe1100788c */ /* 0x000fe4000bf05270 */
[----:B------:R-:W-:Y:S02]  /*1870*/  UIADD3 UR16, UPT, UPT, UR16, 0x2, URZ ;  /* 0x0000000210107890 */ /* 0x000fe4000fffe0ff */
[----:B------:R-:W-:Y:S04]  /*1880*/  ISETP.NE.AND P0, PT, RZ, UR15, PT ;  /* 0x0000000fff007c0c */ /* 0x000fe8000bf05270 */
[----:B------:R-:W-:Y:S04]  /*1890*/  SEL R5, RZ, 0x1, P0 ;  /* 0x00000001ff057807 */ /* 0x000fe80000000000 */
[----:B------:R-:W-:Y:S01]  /*18a0*/  LOP3.LUT R4, R4, R5, RZ, 0x3c, !PT ;  /* 0x0000000504047212 */ /* 0x000fe200078e3cff */
[----:B------:R-:W-:Y:S06]  /*18b0*/  BRA.U UP0, `(.L_x_23) ;  /* 0xfffffff9001c7547 */ /* 0x000fec000b83ffff */
[----:B------:R-:W-:-:S13]  /*18c0*/  ISETP.NE.AND P0, PT, R3, UR18, PT ;  /* 0x0000001203007c0c */ /* 0x000fda000bf05270 */
[----:B--2---:R-:W-:Y:S05]  /*18d0*/  @!P0 EXIT ;  /* 0x000000000000894d */ /* 0x004fea0003800000 */
[----:B------:R-:W-:Y:S01]  /*18e0*/  UIADD3 UR18, UPT, UPT, UR18, 0x1, URZ ;  /* 0x0000000112127890 */ /* 0x000fe2000fffe0ff */
[----:B------:R-:W-:Y:S11]  /*18f0*/  BRA `(.L_x_24) ;  /* 0xfffffff400c87947 */ /* 0x000ff6000383ffff */
.L_x_11:
[----:B------:R-:W-:-:S13]  /*1900*/  ELECT P0, URZ, PT ;  /* 0x0000000000ff782f */ /* 0x000fda0003800000 */
[----:B------:R-:W-:Y:S05]  /*1910*/  @!P0 BRA `(.L_x_13) ;  /* 0x00000018009c8947 */ /* 0x000fea0003800000 */
[----:B------:R-:W1:Y:S02]  /*1920*/  S2UR UR4, SR_CTAID.X ;  /* 0x00000000000479c3 */ /* 0x000e640000002500 */
[----:B-1----:R-:W-:-:S13]  /*1930*/  ISETP.LE.U32.AND P0, PT, R22, UR4, PT ;  /* 0x0000000416007c0c */ /* 0x002fda000bf03070 */
[----:B------:R-:W-:Y:S05]  /*1940*/  @P0 EXIT ;  /* 0x000000000000094d */ /* 0x000fea0003800000 */
[----:B------:R-:W1:Y:S01]  /*1950*/  S2R R0, SR_CgaCtaId ;  /* 0x0000000000007919 */ /* 0x000e620000008800 */
[----:B------:R-:W-:Y:S01]  /*1960*/  IMAD.U32 R5, RZ, RZ, UR4 ;  /* 0x00000004ff057e24 */ /* 0x000fe2000f8e00ff */
[----:B------:R-:W2:Y:S04]  /*1970*/  LDC.64 R8, c[0x0][0x348] ;  /* 0x0000d200ff087b82 */ /* 0x000ea80000000a00 */
[----:B------:R-:W-:Y:S02]  /*1980*/  LOP3.LUT R3, RZ, R5, RZ, 0x33, !PT ;  /* 0x00000005ff037212 */ /* 0x000fe400078e33ff */
[----:B------:R-:W-:-:S03]  /*1990*/  PRMT R4, R5, 0x7610, R4 ;  /* 0x0000761005047816 */ /* 0x000fc60000000004 */
[----:B------:R-:W-:Y:S01]  /*19a0*/  IMAD.IADD R2, R22, 0x1, R3 ;  /* 0x0000000116027824 */ /* 0x000fe200078e0203 */
[----:B------:R-:W-:-:S03]  /*19b0*/  MOV R3, 0x400 ;  /* 0x0000040000037802 */ /* 0x000fc60000000f00 */
[----:B------:R-:W-:-:S05]  /*19c0*/  IMAD.HI.U32 R2, R2, 0x38e38e39, RZ ;  /* 0x38e38e3902027827 */ /* 0x000fca00078e00ff */
[----:B------:R-:W-:-:S05]  /*19d0*/  SHF.R.U32.HI R2, RZ, 0x5, R2 ;  /* 0x00000005ff027819 */ /* 0x000fca0000011602 */
[----:B------:R-:W-:Y:S01]  /*19e0*/  IMAD.MOV R2, RZ, RZ, -R2 ;  /* 0x000000ffff027224 */ /* 0x000fe200078e0a02 */
[----:B-1----:R-:W-:-:S07]  /*19f0*/  LEA R0, R0, R3, 0x18 ;  /* 0x0000000300007211 */ /* 0x002fce00078ec0ff */
.L_x_41:
[----:B------:R-:W-:Y:S01]  /*1a00*/  SHF.R.U32.HI R14, RZ, 0x5, R5 ;  /* 0x00000005ff0e7819 */ /* 0x000fe20000011605 */
[----:B------:R-:W-:Y:S05]  /*1a10*/  YIELD ;  /* 0x0000000000007946 */ /* 0x000fea0003800000 */
[----:B------:R-:W-:Y:S02]  /*1a20*/  LOP3.LUT R14, R14, 0x7fffff0, RZ, 0xc0, !PT ;  /* 0x07fffff00e0e7812 */ /* 0x000fe400078ec0ff */
[----:B------:R-:W-:Y:S02]  /*1a30*/  LOP3.LUT R38, R4, 0x1ff, RZ, 0xc0, !PT ;  /* 0x000001ff04267812 */ /* 0x000fe400078ec0ff */
[----:B------:R-:W-:-:S02]  /*1a40*/  VIADDMNMX.U32 R35, R31, -R14, 0x10, PT ;  /* 0x000000101f237446 */ /* 0x000fc4000380080e */
[----:B-1234-:R-:W-:Y:S02]  /*1a50*/  MOV R6, 0x1a70 ;  /* 0x00001a7000067802 */ /* 0x01efe40000000f00 */
[----:B--2---:R-:W-:Y:S05]  /*1a60*/  CALL.REL.NOINC `($__internal_3_$__cuda_sm20_div_u16) ;  /* 0x0000003c00e87944 */ /* 0x004fea0003c00000 */
[----:B------:R-:W-:Y:S01]  /*1a70*/  IMAD.MOV.U32 R3, RZ, RZ, -0x80000000 ;  /* 0x80000000ff037424 */ /* 0x000fe200078e00ff */
[----:B------:R-:W-:Y:S01]  /*1a80*/  PRMT R35, R35, 0x9910, RZ ;  /* 0x0000991023237816 */ /* 0x000fe200000000ff */
[----:B------:R-:W-:Y:S01]  /*1a90*/  VIADD R25, R0, 0x31800 ;  /* 0x0003180000197836 */ /* 0x000fe20000000000 */
[C---:B------:R-:W-:Y:S01]  /*1aa0*/  PRMT R6, R36.reuse, 0x9910, RZ ;  /* 0x0000991024067816 */ /* 0x040fe200000000ff */
[----:B------:R-:W1:Y:S01]  /*1ab0*/  SYNCS.PHASECHK.TRANS64.TRYWAIT P4, [R0+URZ+0x31820], R3 ;  /* 0x03182003000075a7 */ /* 0x000e6200080811ff */
[----:B------:R-:W-:Y:S01]  /*1ac0*/  LOP3.LUT R10, R36, 0xffff, RZ, 0xc0, !PT ;  /* 0x0000ffff240a7812 */ /* 0x000fe200078ec0ff */
[----:B------:R-:W-:Y:S01]  /*1ad0*/  VIADD R24, R0, 0x30000 ;  /* 0x0003000000187836 */ /* 0x000fe20000000000 */
[C---:B------:R-:W-:Y:S01]  /*1ae0*/  IADD3 R36, P3, PT, R8.reuse, 0x40, RZ ;  /* 0x0000004008247810 */ /* 0x040fe20007f7e0ff */
[----:B------:R-:W-:Y:S01]  /*1af0*/  IMAD R6, R35, R6, RZ ;  /* 0x0000000623067224 */ /* 0x000fe200078e02ff */
[C---:B------:R-:W-:Y:S01]  /*1b00*/  IADD3 R32, P1, PT, R8.reuse, 0x140, RZ ;  /* 0x0000014008207810 */ /* 0x040fe20007f3e0ff */
[----:B------:R-:W-:Y:S01]  /*1b10*/  IMAD.MOV.U32 R23, RZ, RZ, 0xb580 ;  /* 0x0000b580ff177424 */ /* 0x000fe200078e00ff */
[C---:B------:R-:W-:Y:S01]  /*1b20*/  IADD3 R34, P2, PT, R8.reuse, 0xc0, RZ ;  /* 0x000000c008227810 */ /* 0x040fe20007f5e0ff */
[----:B------:R-:W-:Y:S01]  /*1b30*/  IMAD.MOV R6, RZ, RZ, -R6 ;  /* 0x000000ffff067224 */ /* 0x000fe200078e0a06 */
[----:B------:R-:W-:Y:S01]  /*1b40*/  IADD3 R28, P0, PT, R8, 0x1c0, RZ ;  /* 0x000001c0081c7810 */ /* 0x000fe20007f1e0ff */
[--C-:B------:R-:W-:Y:S01]  /*1b50*/  IMAD.X R37, RZ, RZ, R9.reuse, P3 ;  /* 0x000000ffff257224 */ /* 0x100fe200018e0609 */
[----:B------:R-:W-:Y:S01]  /*1b60*/  IADD3 R22, PT, PT, R0, 0x30800, RZ ;  /* 0x0003080000167810 */ /* 0x000fe20007ffe0ff */
[----:B------:R-:W-:Y:S01]  /*1b70*/  IMAD R10, R10, 0xe0, RZ ;  /* 0x000000e00a0a7824 */ /* 0x000fe200078e02ff */
[----:B------:R-:W-:Y:S01]  /*1b80*/  PRMT R7, R6, 0x7710, RZ ;  /* 0x0000771006077816 */ /* 0x000fe200000000ff */
[----:B------:R-:W-:Y:S01]  /*1b90*/  VIADD R6, R0, 0x14000 ;  /* 0x0001400000067836 */ /* 0x000fe20000000000 */
[----:B------:R-:W-:Y:S01]  /*1ba0*/  IADD3.X R35, PT, PT, RZ, R9, RZ, P2, !PT ;  /* 0x00000009ff237210 */ /* 0x000fe200017fe4ff */
[----:B------:R-:W-:Y:S01]  /*1bb0*/  IMAD.X R33, RZ, RZ, R9, P1 ;  /* 0x000000ffff217224 */ /* 0x000fe200008e0609 */
[----:B------:R-:W-:-:S02]  /*1bc0*/  IADD3 R7, PT, PT, R38, R7, RZ ;  /* 0x0000000726077210 */ /* 0x000fc40007ffe0ff */
[----:B------:R-:W-:Y:S02]  /*1bd0*/  IADD3.X R29, PT, PT, RZ, R9, RZ, P0, !PT ;  /* 0x00000009ff1d7210 */ /* 0x000fe400007fe4ff */
[----:B------:R-:W-:Y:S02]  /*1be0*/  LOP3.LUT R11, R7, 0xffff, RZ, 0xc0, !PT ;  /* 0x0000ffff070b7812 */ /* 0x000fe400078ec0ff */
[----:B------:R-:W-:-:S03]  /*1bf0*/  IADD3 R7, PT, PT, R0, 0x4000, RZ ;  /* 0x0000400000077810 */ /* 0x000fc60007ffe0ff */
[----:B------:R-:W-:Y:S01]  /*1c00*/  IMAD.IADD R11, R14, 0x1, R11 ;  /* 0x000000010e0b7824 */ /* 0x000fe200078e020b */
[----:B-1----:R-:W-:Y:S06]  /*1c10*/  @!P4 BRA `(.L_x_25) ;  /* 0x0000003400c0c947 */ /* 0x002fec0003800000 */
.L_x_78:
[----:B------:R-:W-:Y:S01]  /*1c20*/  IMAD.SHL.U32 R11, R11, 0x80, RZ ;  /* 0x000000800b0b7824 */ /* 0x000fe200078e00ff */
[----:B------:R-:W-:Y:S01]  /*1c30*/  R2UR UR13, R25 ;  /* 0x00000000190d72ca */ /* 0x000fe200000e0000 */
[----:B------:R-:W-:Y:S01]  /*1c40*/  UMOV UR14, URZ ;  /* 0x000000ff000e7c82 */ /* 0x000fe20008000000 */
[----:B------:R-:W-:Y:S01]  /*1c50*/  R2UR UR28, R36 ;  /* 0x00000000241c72ca */ /* 0x000fe200000e0000 */
[----:B------:R-:W-:Y:S01]  /*1c60*/  UMOV UR20, 0x0 ;  /* 0x0000000000147882 */ /* 0x000fe20000000000 */
[----:B------:R-:W-:Y:S01]  /*1c70*/  R2UR UR29, R37 ;  /* 0x00000000251d72ca */ /* 0x000fe200000e0000 */
[----:B------:R-:W-:Y:S01]  /*1c80*/  UMOV UR21, 0x10000000 ;  /* 0x1000000000157882 */ /* 0x000fe20000000000 */
[----:B------:R-:W-:Y:S01]  /*1c90*/  R2UR UR12, R7 ;  /* 0x00000000070c72ca */ /* 0x000fe200000e0000 */
[----:B------:R-:W-:Y:S01]  /*1ca0*/  UMOV UR11, URZ ;  /* 0x000000ff000b7c82 */ /* 0x000fe20008000000 */
[----:B------:R-:W-:Y:S01]  /*1cb0*/  R2UR UR15, R11 ;  /* 0x000000000b0f72ca */ /* 0x000fe200000e0000 */
[----:B------:R-:W-:Y:S01]  /*1cc0*/  UMOV UR18, UR14 ;  /* 0x0000000e00127c82 */ /* 0x000fe20008000000 */
        /* <DEDUP_REMOVED lines=9> */
[----:B------:R-:W-:Y:S01]  /*1d60*/  VIADD R21, R0, 0x8000 ;  /* 0x0000800000157836 */ /* 0x000fe20000000000 */
[----:B------:R-:W-:Y:S01]  /*1d70*/  R2UR UR25, R33 ;  /* 0x00000000211972ca */ /* 0x000fe200000e0000 */
[----:B------:R2:W-:Y:S01]  /*1d80*/  UTMALDG.2D [UR12], [UR28], desc[UR20] ;  /* 0x0000140c1c0075b4 */ /* 0x0005e20008009000 */
[----:B------:R-:W-:Y:S01]  /*1d90*/  R2UR UR8, R24 ;  /* 0x00000000180872ca */ /* 0x000fe200000e0000 */
[----:B------:R-:W-:Y:S01]  /*1da0*/  UMOV UR10, UR15 ;  /* 0x0000000f000a7c82 */ /* 0x000fe20008000000 */
[----:B------:R-:W-:Y:S01]  /*1db0*/  R2UR UR22, R28 ;  /* 0x000000001c1672ca */ /* 0x000fe200000e0000 */
[----:B------:R-:W-:Y:S01]  /*1dc0*/  VIADD R20, R0, 0x31808 ;  /* 0x0003180800147836 */ /* 0x000fe20000000000 */
[----:B------:R-:W-:Y:S01]  /*1dd0*/  R2UR UR23, R29 ;  /* 0x000000001d1772ca */ /* 0x000fe200000e0000 */
[----:B------:R-:W-:Y:S01]  /*1de0*/  UMOV UR6, UR19 ;  /* 0x0000001300067c82 */ /* 0x000fe20008000000 */
[----:B------:R-:W-:Y:S01]  /*1df0*/  R2UR UR4, R22 ;  /* 0x00000000160472ca */ /* 0x000fe200000e0000 */
[----:B------:R2:W-:Y:S01]  /*1e00*/  UTMALDG.2D [UR16], [UR26], desc[UR20] ;  /* 0x000014101a0075b4 */ /* 0x0005e20008009000 */
[----:B------:R-:W-:-:S05]  /*1e10*/  VIADD R18, R0, 0x1b000 ;  /* 0x0001b00000127836 */ /* 0x000fca0000000000 */
[----:B------:R2:W-:Y:S06]  /*1e20*/  UTMALDG.2D [UR8], [UR24], desc[UR20] ;  /* 0x00001408180075b4 */ /* 0x0005ec0008009000 */
[----:B------:R2:W-:Y:S01]  /*1e30*/  UTMALDG.2D [UR4], [UR22], desc[UR20] ;  /* 0x00001404160075b4 */ /* 0x0005e20008009000 */
[----:B------:R2:W-:Y:S01]  /*1e40*/  SYNCS.ARRIVE.TRANS64 RZ, [R0+URZ+0x31800], R23 ;  /* 0x0318001700ff79a7 */ /* 0x0005e200080000ff */
[----:B------:R-:W3:Y:S02]  /*1e50*/  SYNCS.PHASECHK.TRANS64.TRYWAIT P0, [R0+URZ+0x31828], R3 ;  /* 0x03182803000075a7 */ /* 0x000ee400080011ff */
[----:B--23--:R-:W-:Y:S05]  /*1e60*/  @!P0 BRA `(.L_x_26) ;  /* 0x0000003400488947 */ /* 0x00cfea0003800000 */
.L_x_79:
[----:B------:R-:W-:Y:S01]  /*1e70*/  R2UR UR9, R20 ;  /* 0x00000000140972ca */ /* 0x000fe200000e0000 */
[----:B------:R-:W-:Y:S01]  /*1e80*/  IMAD.MOV.U32 R19, RZ, RZ, 0xb000 ;  /* 0x0000b000ff137424 */ /* 0x000fe200078e00ff */
[----:B------:R-:W-:Y:S01]  /*1e90*/  R2UR UR16, R36 ;  /* 0x00000000241072ca */ /* 0x000fe200000e0000 */
[----:B------:R-:W-:Y:S01]  /*1ea0*/  UMOV UR14, 0x0 ;  /* 0x00000000000e7882 */ /* 0x000fe20000000000 */
[----:B------:R-:W-:Y:S01]  /*1eb0*/  R2UR UR17, R37 ;  /* 0x00000000251172ca */ /* 0x000fe200000e0000 */
[----:B------:R-:W-:Y:S01]  /*1ec0*/  UMOV UR15, 0x10000000 ;  /* 0x10000000000f7882 */ /* 0x000fe20000000000 */
[----:B------:R-:W-:Y:S01]  /*1ed0*/  R2UR UR11, R11 ;  /* 0x000000000b0b72ca */ /* 0x000fe200000e0000 */
[----:B------:R-:W-:Y:S01]  /*1ee0*/  UMOV UR10, 0x80 ;  /* 0x00000080000a7882 */ /* 0x000fe20000000000 */
[----:B------:R-:W-:Y:S01]  /*1ef0*/  R2UR UR8, R21 ;  /* 0x00000000150872ca */ /* 0x000fe200000e0000 */
[----:B------:R-:W-:Y:S01]  /*1f00*/  UMOV UR6, 0x80 ;  /* 0x0000008000067882 */ /* 0x000fe20000000000 */
[----:B------:R-:W-:Y:S01]  /*1f10*/  R2UR UR12, R34 ;  /* 0x00000000220c72ca */ /* 0x000fe200000e0000 */
[----:B------:R-:W-:Y:S01]  /*1f20*/  VIADD R17, R0, 0xc000 ;  /* 0x0000c00000117836 */ /* 0x000fe20000000000 */
[----:B------:R-:W-:Y:S01]  /*1f30*/  R2UR UR13, R35 ;  /* 0x00000000230d72ca */ /* 0x000fe200000e0000 */
[----:B------:R-:W-:Y:S01]  /*1f40*/  UMOV UR5, UR9 ;  /* 0x0000000900057c82 */ /* 0x000fe20008000000 */
[----:B------:R-:W-:Y:S01]  /*1f50*/  R2UR UR7, R10 ;  /* 0x000000000a0772ca */ /* 0x000fe200000e0000 */
[----:B------:R-:W-:Y:S01]  /*1f60*/  VIADD R16, R0, 0x31810 ;  /* 0x0003181000107836 */ /* 0x000fe20000000000 */
[----:B------:R-:W-:Y:S01]  /*1f70*/  R2UR UR4, R18 ;  /* 0x00000000120472ca */ /* 0x000fe200000e0000 */
[----:B------:R-:W-:-:S04]  /*1f80*/  VIADD R15, R0, 0x22000 ;  /* 0x00022000000f7836 */ /* 0x000fc80000000000 */
[----:B------:R2:W-:Y:S08]  /*1f90*/  UTMALDG.2D [UR8], [UR16], desc[UR14] ;  /* 0x00000e08100075b4 */ /* 0x0005f00008009000 */
[----:B------:R2:W-:Y:S01]  /*1fa0*/  UTMALDG.2D [UR4], [UR12], desc[UR14] ;  /* 0x00000e040c0075b4 */ /* 0x0005e20008009000 */
[----:B------:R2:W-:Y:S01]  /*1fb0*/  SYNCS.ARRIVE.TRANS64 RZ, [R0+URZ+0x31808], R19 ;  /* 0x0318081300ff79a7 */ /* 0x0005e200080000ff */
[----:B------:R-:W3:Y:S02]  /*1fc0*/  SYNCS.PHASECHK.TRANS64.TRYWAIT P0, [R0+URZ+0x31830], R3 ;  /* 0x03183003000075a7 */ /* 0x000ee400080011ff */
[----:B--23--:R-:W-:Y:S05]  /*1fd0*/  @!P0 BRA `(.L_x_27) ;  /* 0x0000003400088947 */ /* 0x00cfea0003800000 */
.L_x_80:
        /* <DEDUP_REMOVED lines=11> */
[----:B-1----:R-:W-:Y:S01]  /*2090*/  VIADD R13, R0, 0x31818 ;  /* 0x00031818000d7836 */ /* 0x002fe20000000000 */
[----:B------:R-:W-:Y:S01]  /*20a0*/  R2UR UR13, R35 ;  /* 0x00000000230d72ca */ /* 0x000fe200000e0000 */
[----:B------:R-:W-:Y:S01]  /*20b0*/  UMOV UR5, UR9 ;  /* 0x0000000900057c82 */ /* 0x000fe20008000000 */
[----:B------:R-:W-:Y:S01]  /*20c0*/  R2UR UR7, R10 ;  /* 0x000000000a0772ca */ /* 0x000fe200000e0000 */
[----:B------:R-:W-:Y:S01]  /*20d0*/  VIADD R12, R0, 0x29000 ;  /* 0x00029000000c7836 */ /* 0x000fe20000000000 */
[----:B------:R-:W-:-:S05]  /*20e0*/  R2UR UR4, R15 ;  /* 0x000000000f0472ca */ /* 0x000fca00000e0000 */
[----:B------:R1:W-:Y:S08]  /*20f0*/  UTMALDG.2D [UR8], [UR16], desc[UR14] ;  /* 0x00000e08100075b4 */ /* 0x0003f00008009000 */
[----:B------:R1:W-:Y:S01]  /*2100*/  UTMALDG.2D [UR4], [UR12], desc[UR14] ;  /* 0x00000e040c0075b4 */ /* 0x0003e20008009000 */
[----:B------:R1:W-:Y:S01]  /*2110*/  SYNCS.ARRIVE.TRANS64 RZ, [R0+URZ+0x31810], R19 ;  /* 0x0318101300ff79a7 */ /* 0x0003e200080000ff */
[----:B------:R-:W2:Y:S02]  /*2120*/  SYNCS.PHASECHK.TRANS64.TRYWAIT P0, [R0+URZ+0x31838], R3 ;  /* 0x03183803000075a7 */ /* 0x000ea400080011ff */
[----:B-12---:R-:W-:Y:S05]  /*2130*/  @!P0 BRA `(.L_x_28) ;  /* 0x0000003000cc8947 */ /* 0x006fea0003800000 */
.L_x_81:
        /* <DEDUP_REMOVED lines=8> */
[----:B------:R-:W-:Y:S02]  /*21c0*/  R2UR UR8, R14 ;  /* 0x000000000e0872ca */ /* 0x000fe400000e0000 */
[----:B------:R-:W-:-:S02]  /*21d0*/  R2UR UR12, R34 ;  /* 0x00000000220c72ca */ /* 0x000fc400000e0000 */
[----:B------:R-:W-:Y:S01]  /*21e0*/  R2UR UR13, R35 ;  /* 0x00000000230d72ca */ /* 0x000fe200000e0000 */
[----:B------:R-:W-:Y:S01]  /*21f0*/  UMOV UR5, UR9 ;  /* 0x0000000900057c82 */ /* 0x000fe20008000000 */
[----:B------:R-:W-:Y:S02]  /*2200*/  R2UR UR7, R10 ;  /* 0x000000000a0772ca */ /* 0x000fe400000e0000 */
[----:B------:R-:W-:-:S05]  /*2210*/  R2UR UR4, R12 ;  /* 0x000000000c0472ca */ /* 0x000fca00000e0000 */
[----:B------:R2:W-:Y:S08]  /*2220*/  UTMALDG.2D [UR8], [UR16], desc[UR14] ;  /* 0x00000e08100075b4 */ /* 0x0005f00008009000 */
[----:B------:R2:W-:Y:S01]  /*2230*/  UTMALDG.2D [UR4], [UR12], desc[UR14] ;  /* 0x00000e040c0075b4 */ /* 0x0005e20008009000 */
[----:B------:R2:W-:Y:S01]  /*2240*/  SYNCS.ARRIVE.TRANS64 RZ, [R0+URZ+0x31818], R19 ;  /* 0x0318181300ff79a7 */ /* 0x0005e200080000ff */
[----:B------:R-:W3:Y:S02]  /*2250*/  SYNCS.PHASECHK.TRANS64.TRYWAIT P0, [R0+URZ+0x31820], RZ ;  /* 0x031820ff000075a7 */ /* 0x000ee400080011ff */
[----:B--23--:R-:W-:Y:S05]  /*2260*/  @!P0 BRA `(.L_x_29) ;  /* 0x00000030009c8947 */ /* 0x00cfea0003800000 */
.L_x_82:
        /* <DEDUP_REMOVED lines=13> */
[----:B------:R-:W-:Y:S01]  /*2340*/  UMOV UR13, UR17 ;  /* 0x00000011000d7c82 */ /* 0x000fe20008000000 */
[----:B------:R-:W-:Y:S01]  /*2350*/  R2UR UR12, R6 ;  /* 0x00000000060c72ca */ /* 0x000fe200000e0000 */
[----:B------:R-:W-:Y:S01]  /*2360*/  UMOV UR9, UR17 ;  /* 0x0000001100097c82 */ /* 0x000fe20008000000 */
[----:B------:R-:W-:Y:S01]  /*2370*/  R2UR UR15, R10 ;  /* 0x000000000a0f72ca */ /* 0x000fe200000e0000 */
[----:B------:R-:W-:Y:S01]  /*2380*/  UMOV UR5, UR17 ;  /* 0x0000001100057c82 */ /* 0x000fe20008000000 */
[----:B------:R-:W-:-:S02]  /*2390*/  R2UR UR22, R32 ;  /* 0x00000000201672ca */ /* 0x000fc400000e0000 */
[----:B------:R-:W-:Y:S01]  /*23a0*/  R2UR UR23, R33 ;  /* 0x00000000211772ca */ /* 0x000fe200000e0000 */
[----:B------:R3:W-:Y:S01]  /*23b0*/  UTMALDG.2D [UR16], [UR28], desc[UR24] ;  /* 0x000018101c0075b4 */ /* 0x0007e20008009000 */
[----:B------:R-:W-:Y:S01]  /*23c0*/  R2UR UR8, R24 ;  /* 0x00000000180872ca */ /* 0x000fe200000e0000 */
[----:B------:R-:W-:Y:S01]  /*23d0*/  UMOV UR10, UR19 ;  /* 0x00000013000a7c82 */ /* 0x000fe20008000000 */
[----:B------:R-:W-:Y:S02]  /*23e0*/  R2UR UR20, R28 ;  /* 0x000000001c1472ca */ /* 0x000fe400000e0000 */
[----:B------:R-:W-:Y:S02]  /*23f0*/  R2UR UR21, R29 ;  /* 0x000000001d1572ca */ /* 0x000fe400000e0000 */
[----:B------:R-:W-:Y:S01]  /*2400*/  R2UR UR4, R22 ;  /* 0x00000000160472ca */ /* 0x000fe200000e0000 */
[----:B------:R3:W-:Y:S01]  /*2410*/  UTMALDG.2D [UR12], [UR26], desc[UR24] ;  /* 0x0000180c1a0075b4 */ /* 0x0007e20008009000 */
[----:B------:R-:W-:-:S05]  /*2420*/  UMOV UR6, UR15 ;  /* 0x0000000f00067c82 */ /* 0x000fca0008000000 */
[----:B------:R3:W-:Y:S06]  /*2430*/  UTMALDG.2D [UR8], [UR22], desc[UR24] ;  /* 0x00001808160075b4 */ /* 0x0007ec0008009000 */
[----:B------:R3:W-:Y:S01]  /*2440*/  UTMALDG.2D [UR4], [UR20], desc[UR24] ;  /* 0x00001804140075b4 */ /* 0x0007e20008009000 */
[----:B------:R3:W-:Y:S01]  /*2450*/  SYNCS.ARRIVE.TRANS64 RZ, [R0+URZ+0x31800], R23 ;  /* 0x0318001700ff79a7 */ /* 0x0007e200080000ff */
[----:B------:R-:W4:Y:S02]  /*2460*/  SYNCS.PHASECHK.TRANS64.TRYWAIT P0, [R0+URZ+0x31828], RZ ;  /* 0x031828ff000075a7 */ /* 0x000f2400080011ff */
[----:B---34-:R-:W-:Y:S05]  /*2470*/  @!P0 BRA `(.L_x_30) ;  /* 0x00000030002c8947 */ /* 0x018fea0003800000 */
.L_x_83:
        /* <DEDUP_REMOVED lines=17> */
[----:B------:R-:W5:Y:S02]  /*2590*/  SYNCS.PHASECHK.TRANS64.TRYWAIT P0, [R0+URZ+0x31830], RZ ;  /* 0x031830ff000075a7 */ /* 0x000f6400080011ff */
[----:B----45:R-:W-:Y:S05]  /*25a0*/  @!P0 BRA `(.L_x_31) ;  /* 0x0000002c00f48947 */ /* 0x030fea0003800000 */
.L_x_84:
        /* <DEDUP_REMOVED lines=17> */
[----:B------:R-:W1:Y:S02]  /*26c0*/  SYNCS.PHASECHK.TRANS64.TRYWAIT P0, [R0+URZ+0x31838], RZ ;  /* 0x031838ff000075a7 */ /* 0x000e6400080011ff */
[----:B-1---5:R-:W-:Y:S05]  /*26d0*/  @!P0 BRA `(.L_x_32) ;  /* 0x0000002c00bc8947 */ /* 0x022fea0003800000 */
.L_x_85:
        /* <DEDUP_REMOVED lines=17> */
[----:B------:R-:W1:Y:S02]  /*27f0*/  SYNCS.PHASECHK.TRANS64.TRYWAIT P0, [R0+URZ+0x31820], R3 ;  /* 0x03182003000075a7 */ /* 0x000e6400080011ff */
[----:B-1---5:R-:W-:Y:S05]  /*2800*/  @!P0 BRA `(.L_x_33) ;  /* 0x0000002c00848947 */ /* 0x022fea0003800000 */
.L_x_86:
        /* <DEDUP_REMOVED lines=31> */
[----:B------:R-:W1:Y:S02]  /*2a00*/  SYNCS.PHASECHK.TRANS64.TRYWAIT P0, [R0+URZ+0x31828], R3 ;  /* 0x03182803000075a7 */ /* 0x000e6400080011ff */
[----:B-1---5:R-:W-:Y:S05]  /*2a10*/  @!P0 BRA `(.L_x_34) ;  /* 0x0000002c001c8947 */ /* 0x022fea0003800000 */
.L_x_87:
        /* <DEDUP_REMOVED lines=19> */
.L_x_88:
        /* <DEDUP_REMOVED lines=19> */
.L_x_89:
        /* <DEDUP_REMOVED lines=19> */
.L_x_90:
        /* <DEDUP_REMOVED lines=31> */
[----:B------:R-:W1:Y:S02]  /*2fa0*/  SYNCS.PHASECHK.TRANS64.TRYWAIT P0, [R0+URZ+0x31828], RZ ;  /* 0x031828ff000075a7 */ /* 0x000e6400080011ff */
[----:B-1---5:R-:W-:Y:S05]  /*2fb0*/  @!P0 BRA `(.L_x_38) ;  /* 0x00000028001c8947 */ /* 0x022fea0003800000 */
.L_x_91:
        /* <DEDUP_REMOVED lines=19> */
.L_x_92:
        /* <DEDUP_REMOVED lines=19> */
.L_x_93:
[----:B------:R-:W-:Y:S01]  /*3220*/  VIADD R2, R2, 0x1 ;  /* 0x0000000102027836 */ /* 0x000fe20000000000 */
        /* <DEDUP_REMOVED lines=13> */
[----:B------:R-:W-:Y:S02]  /*3300*/  R2UR UR7, R10 ;  /* 0x000000000a0772ca */ /* 0x000fe400000e0000 */
[----:B------:R-:W-:-:S03]  /*3310*/  ISETP.NE.AND P0, PT, R2, 0x1, PT ;  /* 0x000000010200780c */ /* 0x000fc60003f05270 */
[----:B------:R5:W-:Y:S08]  /*3320*/  UTMALDG.2D [UR8], [UR16], desc[UR14] ;  /* 0x00000e08100075b4 */ /* 0x000bf00008009000 */
[----:B------:R5:W-:Y:S01]  /*3330*/  UTMALDG.2D [UR4], [UR12], desc[UR14] ;  /* 0x00000e040c0075b4 */ /* 0x000be20008009000 */
[----:B------:R5:W-:Y:S02]  /*3340*/  SYNCS.ARRIVE.TRANS64 RZ, [R0+URZ+0x31818], R19 ;  /* 0x0318181300ff79a7 */ /* 0x000be400080000ff */
[----:B-----5:R-:W-:Y:S05]  /*3350*/  @!P0 EXIT ;  /* 0x000000000000894d */ /* 0x020fea0003800000 */
[----:B------:R-:W-:Y:S02]  /*3360*/  IADD3 R4, PT, PT, R4, 0x90, RZ ;  /* 0x0000009004047810 */ /* 0x000fe40007ffe0ff */
[----:B------:R-:W-:Y:S01]  /*3370*/  IADD3 R5, PT, PT, R5, 0x90, RZ ;  /* 0x0000009005057810 */ /* 0x000fe20007ffe0ff */
[----:B------:R-:W-:Y:S06]  /*3380*/  BRA `(.L_x_41) ;  /* 0xffffffe4009c7947 */ /* 0x000fec000383ffff */
.L_x_13:
[----:B------:R-:W-:-:S04]  /*3390*/  LOP3.LUT R0, R3, 0xfffffffc, RZ, 0xc0, !PT ;  /* 0xfffffffc03007812 */ /* 0x000fc800078ec0ff */
[----:B------:R-:W-:-:S13]  /*33a0*/  ISETP.NE.AND P0, PT, R0, 0x4, PT ;  /* 0x000000040000780c */ /* 0x000fda0003f05270 */
[----:B-1----:R-:W-:Y:S05]  /*33b0*/  @P0 EXIT ;  /* 0x000000000000094d */ /* 0x002fea0003800000 */
[----:B------:R-:W1:Y:S01]  /*33c0*/  S2R R0, SR_CgaCtaId ;  /* 0x0000000000007919 */ /* 0x000e620000008800 */
[----:B------:R-:W-:-:S04]  /*33d0*/  MOV R5, 0x400 ;  /* 0x0000040000057802 */ /* 0x000fc80000000f00 */
[----:B-1----:R-:W-:-:S05]  /*33e0*/  LEA R0, R0, R5, 0x18 ;  /* 0x0000000500007211 */ /* 0x002fca00078ec0ff */
[----:B------:R-:W1:Y:S02]  /*33f0*/  LDS R2, [R0+0x31880] ;  /* 0x0318800000027984 */ /* 0x000e640000000800 */
[----:B-1----:R-:W-:-:S13]  /*3400*/  ISETP.NE.AND P0, PT, R2, RZ, PT ;  /* 0x000000ff0200720c */ /* 0x002fda0003f05270 */
[----:B------:R-:W-:Y:S05]  /*3410*/  @!P0 BRA `(.L_x_42) ;  /* 0x0000000000048947 */ /* 0x000fea0003800000 */
[----:B------:R-:W-:Y:S05]  /*3420*/  BPT.TRAP 0x1 ;  /* 0x000000040000795c */ /* 0x000fea0000300000 */
.L_x_42:
[----:B------:R-:W1:Y:S01]  /*3430*/  S2UR UR4, SR_CTAID.X ;  /* 0x00000000000479c3 */ /* 0x000e620000002500 */
[----:B------:R-:W-:Y:S02]  /*3440*/  IADD3 R3, PT, PT, R3, -0x4, RZ ;  /* 0xfffffffc03037810 */ /* 0x000fe40007ffe0ff */
[----:B-1----:R-:W-:-:S13]  /*3450*/  ISETP.LE.U32.AND P0, PT, R22, UR4, PT ;  /* 0x0000000416007c0c */ /* 0x002fda000bf03070 */
[----:B------:R-:W-:Y:S05]  /*3460*/  @P0 BRA `(.L_x_43) ;  /* 0x0000001800b80947 */ /* 0x000fea0003800000 */
[----:B------:R-:W-:Y:S01]  /*3470*/  IMAD.U32 R29, RZ, RZ, UR4 ;  /* 0x00000004ff1d7e24 */ /* 0x000fe2000f8e00ff */
[----:B------:R-:W-:Y:S01]  /*3480*/  MOV R20, 0xffffffff ;  /* 0xffffffff00147802 */ /* 0x000fe20000000f00 */
[----:B------:R-:W-:Y:S02]  /*3490*/  IMAD.SHL.U32 R2, R21, 0x4, RZ ;  /* 0x0000000415027824 */ /* 0x000fe400078e00ff */
[----:B------:R-:W-:Y:S01]  /*34a0*/  IMAD.SHL.U32 R30, R3, 0x800, RZ ;  /* 0x00000800031e7824 */ /* 0x000fe200078e00ff */
[----:B------:R-:W-:Y:S01]  /*34b0*/  LOP3.LUT R5, RZ, R29, RZ, 0x33, !PT ;  /* 0x0000001dff057212 */ /* 0x000fe200078e33ff */
[C---:B------:R-:W-:Y:S01]  /*34c0*/  VIADD R26, R2.reuse, 0x1 ;  /* 0x00000001021a7836 */ /* 0x040fe20000000000 */
[----:B------:R-:W-:Y:S01]  /*34d0*/  SHF.R.U32.HI R28, RZ, 0x3, R2 ;  /* 0x00000003ff1c7819 */ /* 0x000fe20000011602 */
[C---:B------:R-:W-:Y:S01]  /*34e0*/  VIADD R4, R2.reuse, 0x2 ;  /* 0x0000000202047836 */ /* 0x040fe20000000000 */
[----:B------:R-:W-:Y:S01]  /*34f0*/  IADD3 R24, PT, PT, R2, 0x3, RZ ;  /* 0x0000000302187810 */ /* 0x000fe20007ffe0ff */
[----:B------:R-:W-:Y:S01]  /*3500*/  IMAD.IADD R22, R22, 0x1, R5 ;  /* 0x0000000116167824 */ /* 0x000fe200078e0205 */
[----:B------:R-:W-:Y:S01]  /*3510*/  LOP3.LUT R5, R28, 0x3, RZ, 0xc0, !PT ;  /* 0x000000031c057812 */ /* 0x000fe200078ec0ff */
[----:B------:R-:W-:Y:S01]  /*3520*/  IMAD.MOV.U32 R21, RZ, RZ, RZ ;  /* 0x000000ffff157224 */ /* 0x000fe200078e00ff */
[----:B------:R-:W-:Y:S01]  /*3530*/  PRMT R23, R29, 0x7610, R23 ;  /* 0x000076101d177816 */ /* 0x000fe20000000017 */
[----:B------:R-:W-:Y:S01]  /*3540*/  IMAD.HI.U32 R22, R22, 0x38e38e39, RZ ;  /* 0x38e38e3916167827 */ /* 0x000fe200078e00ff */
[----:B------:R-:W-:-:S02]  /*3550*/  LOP3.LUT R26, R5, 0x5, R26, 0x78, !PT ;  /* 0x00000005051a7812 */ /* 0x000fc400078e781a */
[C---:B------:R-:W-:Y:S02]  /*3560*/  LOP3.LUT R25, R5.reuse, 0x6, R4, 0x78, !PT ;  /* 0x0000000605197812 */ /* 0x040fe400078e7804 */
[----:B------:R-:W-:Y:S02]  /*3570*/  SHF.R.U32.HI R22, RZ, 0x5, R22 ;  /* 0x00000005ff167819 */ /* 0x000fe40000011616 */
[C---:B------:R-:W-:Y:S02]  /*3580*/  LOP3.LUT R27, R5.reuse, 0x4, R2, 0xf8, !PT ;  /* 0x00000004051b7812 */ /* 0x040fe400078ef802 */
[----:B------:R-:W-:Y:S01]  /*3590*/  LOP3.LUT R24, R5, 0x7, R24, 0x78, !PT ;  /* 0x0000000705187812 */ /* 0x000fe200078e7818 */
[----:B------:R-:W-:-:S07]  /*35a0*/  IMAD.MOV R22, RZ, RZ, -R22 ;  /* 0x000000ffff167224 */ /* 0x000fce00078e0a16 */
.L_x_66:
[----:B------:R-:W-:Y:S01]  /*35b0*/  VIADD R20, R20, 0x1 ;  /* 0x0000000114147836 */ /* 0x000fe20000000000 */
[----:B------:R-:W-:Y:S05]  /*35c0*/  YIELD ;  /* 0x0000000000007946 */ /* 0x000fea0003800000 */
[----:B--2---:R-:W-:Y:S01]  /*35d0*/  IMAD.SHL.U32 R7, R20, 0x8, RZ ;  /* 0x0000000814077824 */ /* 0x004fe200078e00ff */
[----:B------:R-:W-:Y:S01]  /*35e0*/  SHF.R.U32.HI R5, RZ, 0x1, R20 ;  /* 0x00000001ff057819 */ /* 0x000fe20000011614 */
[----:B------:R-:W-:Y:S01]  /*35f0*/  VIADD R22, R22, 0x1 ;  /* 0x0000000116167836 */ /* 0x000fe20000000000 */
[----:B------:R-:W-:Y:S02]  /*3600*/  SHF.R.U32.HI R40, RZ, 0x5, R29 ;  /* 0x00000005ff287819 */ /* 0x000fe4000001161d */
[----:B------:R-:W-:-:S02]  /*3610*/  LOP3.LUT R7, R7, 0x8, RZ, 0xc0, !PT ;  /* 0x0000000807077812 */ /* 0x000fc400078ec0ff */
[----:B------:R-:W-:Y:S02]  /*3620*/  LOP3.LUT R5, R5, 0x1, RZ, 0xc0, !PT ;  /* 0x0000000105057812 */ /* 0x000fe400078ec0ff */
[----:B------:R-:W-:Y:S01]  /*3630*/  ISETP.NE.AND P1, PT, R3, RZ, PT ;  /* 0x000000ff0300720c */ /* 0x000fe20003f25270 */
[----:B------:R-:W-:Y:S01]  /*3640*/  IMAD.IADD R2, R0, 0x1, R7 ;  /* 0x0000000100027824 */ /* 0x000fe200078e0207 */
[----:B------:R-:W-:Y:S01]  /*3650*/  ISETP.NE.AND P0, PT, R22, 0x1, PT ;  /* 0x000000011600780c */ /* 0x000fe20003f05270 */
[----:B------:R-:W-:Y:S01]  /*3660*/  IMAD.U32 R5, R5, -0x80000000, RZ ;  /* 0x8000000005057824 */ /* 0x000fe200078e00ff */
[----:B------:R-:W-:-:S03]  /*3670*/  LOP3.LUT R40, R40, 0x7fffff0, RZ, 0xc0, !PT ;  /* 0x07fffff028287812 */ /* 0x000fc600078ec0ff */
[----:B------:R-:W1:Y:S02]  /*3680*/  SYNCS.PHASECHK.TRANS64.TRYWAIT P2, [R2+URZ+0x31860], R5 ;  /* 0x03186005020075a7 */ /* 0x000e6400080411ff */
[----:B-1----:R-:W-:Y:S06]  /*3690*/  @!P2 BRA `(.L_x_44) ;  /* 0x0000002000a0a947 */ /* 0x002fec0003800000 */
.L_x_95:
[----:B------:R-:W-:Y:S01]  /*36a0*/  NOP ;  /* 0x0000000000007918 */ /* 0x000fe20000000000 */
[----:B------:R-:W-:Y:S02]  /*36b0*/  LOP3.LUT R38, R23, 0x1ff, RZ, 0xc0, !PT ;  /* 0x000001ff17267812 */ /* 0x000fe400078ec0ff */
[----:B------:R-:W-:Y:S02]  /*36c0*/  LOP3.LUT R4, R20, 0x1, RZ, 0xc0, !PT ;  /* 0x0000000114047812 */ /* 0x000fe400078ec0ff */
[----:B------:R-:W-:Y:S01]  /*36d0*/  VIADDMNMX.U32 R35, R31, -R40, 0x10, PT ;  /* 0x000000101f237446 */ /* 0x000fe20003800828 */
[----:B------:R-:W-:Y:S05]  /*36e0*/  @P1 BRA `(.L_x_45) ;  /* 0x0000000000041947 */ /* 0x000fea0003800000 */
[----:B------:R-:W-:-:S04]  /*36f0*/  DEPBAR.LE SB0, 0x1 ;  /* 0x000080400000791a */ /* 0x000fc80000000000 */
.L_x_45:
[----:B------:R-:W-:Y:S02]  /*3700*/  MOV R6, 0x3720 ;  /* 0x0000372000067802 */ /* 0x000fe40000000f00 */
[----:B-1----:R-:W-:Y:S05]  /*3710*/  CALL.REL.NOINC `($__internal_3_$__cuda_sm20_div_u16) ;  /* 0x0000002000bc7944 */ /* 0x002fea0003c00000 */
[----:B------:R-:W-:Y:S05]  /*3720*/  WARPSYNC.ALL ;  /* 0x0000000000007948 */ /* 0x000fea0003800000 */
[----:B------:R-:W-:Y:S01]  /*3730*/  NOP ;  /* 0x0000000000007918 */ /* 0x000fe20000000000 */
[----:B------:R-:W-:Y:S02]  /*3740*/  ISETP.NE.AND P1, PT, R3, RZ, PT ;  /* 0x000000ff0300720c */ /* 0x000fe40003f25270 */
[----:B------:R-:W-:Y:S01]  /*3750*/  R2UR UR7, R4 ;  /* 0x00000000040772ca */ /* 0x000fe200000e0000 */
[----:B------:R-:W-:Y:S01]  /*3760*/  BAR.SYNC.DEFER_BLOCKING 0x8, 0x80 ;  /* 0x0202000000007b1d */ /* 0x000fe20000010000 */
[----:B------:R-:W-:Y:S01]  /*3770*/  IMAD R37, R21, 0x2000, R30 ;  /* 0x0000200015257824 */ /* 0x000fe200078e021e */
[----:B------:R-:W-:-:S03]  /*3780*/  PRMT R39, R36, 0x9910, RZ ;  /* 0x0000991024277816 */ /* 0x000fc600000000ff */
[----:B------:R-:W-:-:S04]  /*3790*/  IMAD R37, R28, 0x80, R37 ;  /* 0x000000801c257824 */ /* 0x000fc800078e0225 */
[--C-:B------:R-:W-:Y:S02]  /*37a0*/  IMAD R33, R27, 0x10, R37.reuse ;  /* 0x000000101b217824 */ /* 0x100fe400078e0225 */
[----:B------:R-:W-:Y:S01]  /*37b0*/  IMAD R41, R26, 0x10, R37 ;  /* 0x000000101a297824 */ /* 0x000fe200078e0225 */
[----:B------:R-:W-:-:S03]  /*37c0*/  UIMAD UR7, UR7, 0xe0, URZ ;  /* 0x000000e0070778a4 */ /* 0x000fc6000f8e02ff */
[----:B------:R-:W-:-:S06]  /*37d0*/  IMAD.IADD R41, R0, 0x1, R41 ;  /* 0x0000000100297824 */ /* 0x000fcc00078e0229 */
[----:B------:R-:W1:Y:S01]  /*37e0*/  LDTM.x8 R12, tmem[UR7] ;  /* 0x00000007000c79ee */ /* 0x000e6200081c0000 */
[----:B------:R-:W-:Y:S01]  /*37f0*/  NOP ;  /* 0x0000000000007918 */ /* 0x000fe20000000000 */
[----:B-1----:R-:W1:Y:S01]  /*3800*/  LDTM.x8 R4, tmem[UR7+0x8] ;  /* 0x00000807000479ee */ /* 0x002e6200081c0000 */
[----:B------:R-:W-:Y:S02]  /*3810*/  F2FP.BF16.F32.PACK_AB R12, R13, R12 ;  /* 0x0000000c0d0c723e */ /* 0x000fe400000010ff */
[----:B------:R-:W-:Y:S02]  /*3820*/  F2FP.BF16.F32.PACK_AB R13, R15, R14 ;  /* 0x0000000e0f0d723e */ /* 0x000fe400000010ff */
[----:B------:R-:W-:Y:S01]  /*3830*/  F2FP.BF16.F32.PACK_AB R14, R17, R16 ;  /* 0x00000010110e723e */ /* 0x000fe200000010ff */
[----:B------:R-:W-:Y:S01]  /*3840*/  IMAD.IADD R16, R0, 0x1, R33 ;  /* 0x0000000100107824 */ /* 0x000fe200078e0221 */
[----:B------:R-:W-:Y:S02]  /*3850*/  F2FP.BF16.F32.PACK_AB R15, R19, R18 ;  /* 0x00000012130f723e */ /* 0x000fe400000010ff */
[----:B-1----:R-:W-:-:S02]  /*3860*/  F2FP.BF16.F32.PACK_AB R32, R5, R4 ;  /* 0x000000040520723e */ /* 0x002fc400000010ff */
[----:B------:R-:W-:Y:S01]  /*3870*/  PRMT R4, R35, 0x9910, RZ ;  /* 0x0000991023047816 */ /* 0x000fe200000000ff */
[----:B------:R1:W-:Y:S01]  /*3880*/  STS.128 [R16], R12 ;  /* 0x0000000c10007388 */ /* 0x0003e20000000c00 */
[----:B------:R-:W-:Y:S01]  /*3890*/  NOP ;  /* 0x0000000000007918 */ /* 0x000fe20000000000 */
[----:B------:R-:W-:Y:S02]  /*38a0*/  F2FP.BF16.F32.PACK_AB R33, R7, R6 ;  /* 0x000000060721723e */ /* 0x000fe400000010ff */
[----:B------:R-:W-:Y:S01]  /*38b0*/  F2FP.BF16.F32.PACK_AB R34, R9, R8 ;  /* 0x000000080922723e */ /* 0x000fe200000010ff */
[----:B------:R-:W-:Y:S01]  /*38c0*/  IMAD R39, R39, R4, RZ ;  /* 0x0000000427277224 */ /* 0x000fe200078e02ff */
[----:B------:R-:W-:-:S03]  /*38d0*/  F2FP.BF16.F32.PACK_AB R35, R11, R10 ;  /* 0x0000000a0b23723e */ /* 0x000fc600000010ff */
[----:B------:R-:W-:Y:S02]  /*38e0*/  IMAD.MOV R39, RZ, RZ, -R39 ;  /* 0x000000ffff277224 */ /* 0x000fe400078e0a27 */
[----:B------:R2:W-:Y:S03]  /*38f0*/  STS.128 [R41], R32 ;  /* 0x0000002029007388 */ /* 0x0005e60000000c00 */
[----:B------:R-:W-:-:S05]  /*3900*/  PRMT R39, R39, 0x7710, RZ ;  /* 0x0000771027277816 */ /* 0x000fca00000000ff */
[----:B------:R-:W-:-:S05]  /*3910*/  IMAD.IADD R39, R38, 0x1, R39 ;  /* 0x0000000126277824 */ /* 0x000fca00078e0227 */
[----:B------:R-:W-:-:S05]  /*3920*/  LOP3.LUT R39, R39, 0xffff, RZ, 0xc0, !PT ;  /* 0x0000ffff27277812 */ /* 0x000fca00078ec0ff */
[----:B------:R-:W-:Y:S01]  /*3930*/  IMAD.IADD R40, R40, 0x1, R39 ;  /* 0x0000000128287824 */ /* 0x000fe200078e0227 */
[----:B-1----:R-:W1:Y:S01]  /*3940*/  LDTM.x8 R12, tmem[UR7+0x10] ;  /* 0x00001007000c79ee */ /* 0x002e6200081c0000 */
[----:B------:R-:W-:Y:S01]  /*3950*/  NOP ;  /* 0x0000000000007918 */ /* 0x000fe20000000000 */
[----:B-1----:R-:W1:Y:S01]  /*3960*/  LDTM.x8 R4, tmem[UR7+0x18] ;  /* 0x00001807000479ee */ /* 0x002e6200081c0000 */
[----:B--2---:R-:W-:Y:S01]  /*3970*/  LOP3.LUT R32, R36, 0xffff, RZ, 0xc0, !PT ;  /* 0x0000ffff24207812 */ /* 0x004fe200078ec0ff */
[----:B------:R-:W-:-:S04]  /*3980*/  IMAD.SHL.U32 R33, R40, 0x80, RZ ;  /* 0x0000008028217824 */ /* 0x000fc800078e00ff */
[----:B------:R-:W-:Y:S01]  /*3990*/  IMAD R32, R32, 0xe0, RZ ;  /* 0x000000e020207824 */ /* 0x000fe200078e02ff */
[----:B------:R-:W-:Y:S02]  /*39a0*/  F2FP.BF16.F32.PACK_AB R12, R13, R12 ;  /* 0x0000000c0d0c723e */ /* 0x000fe400000010ff */
[----:B------:R-:W-:Y:S02]  /*39b0*/  F2FP.BF16.F32.PACK_AB R13, R15, R14 ;  /* 0x0000000e0f0d723e */ /* 0x000fe400000010ff */
[----:B------:R-:W-:Y:S01]  /*39c0*/  F2FP.BF16.F32.PACK_AB R14, R17, R16 ;  /* 0x00000010110e723e */ /* 0x000fe200000010ff */
[--C-:B------:R-:W-:Y:S01]  /*39d0*/  IMAD R17, R25, 0x10, R37.reuse ;  /* 0x0000001019117824 */ /* 0x100fe200078e0225 */
[----:B------:R-:W-:Y:S01]  /*39e0*/  F2FP.BF16.F32.PACK_AB R15, R19, R18 ;  /* 0x00000012130f723e */ /* 0x000fe200000010ff */
[----:B------:R-:W-:Y:S01]  /*39f0*/  IMAD R37, R24, 0x10, R37 ;  /* 0x0000001018257824 */ /* 0x000fe200078e0225 */
[----:B-1----:R-:W-:Y:S01]  /*3a00*/  F2FP.BF16.F32.PACK_AB R4, R5, R4 ;  /* 0x000000040504723e */ /* 0x002fe200000010ff */
[C---:B------:R-:W-:Y:S01]  /*3a10*/  IMAD.IADD R17, R0.reuse, 0x1, R17 ;  /* 0x0000000100117824 */ /* 0x040fe200078e0211 */
[----:B------:R-:W-:Y:S01]  /*3a20*/  F2FP.BF16.F32.PACK_AB R5, R7, R6 ;  /* 0x000000060705723e */ /* 0x000fe200000010ff */
[----:B------:R-:W-:Y:S01]  /*3a30*/  IMAD.IADD R37, R0, 0x1, R37 ;  /* 0x0000000100257824 */ /* 0x000fe200078e0225 */
[----:B------:R-:W-:-:S02]  /*3a40*/  F2FP.BF16.F32.PACK_AB R6, R9, R8 ;  /* 0x000000080906723e */ /* 0x000fc400000010ff */
[----:B------:R-:W-:Y:S01]  /*3a50*/  F2FP.BF16.F32.PACK_AB R7, R11, R10 ;  /* 0x0000000a0b07723e */ /* 0x000fe200000010ff */
[----:B------:R1:W-:Y:S01]  /*3a60*/  STS.128 [R17], R12 ;  /* 0x0000000c11007388 */ /* 0x0003e20000000c00 */
[----:B------:R-:W-:-:S03]  /*3a70*/  NOP ;  /* 0x0000000000007918 */ /* 0x000fc60000000000 */
[----:B------:R1:W-:Y:S01]  /*3a80*/  STS.128 [R37], R4 ;  /* 0x0000000425007388 */ /* 0x0003e20000000c00 */
[----:B------:R2:W-:Y:S06]  /*3a90*/  MEMBAR.ALL.CTA ;  /* 0x0000000000007992 */ /* 0x0005ec0000008000 */
[----:B--2---:R-:W2:Y:S02]  /*3aa0*/  FENCE.VIEW.ASYNC.S ;  /* 0x00000000000073c6 */ /* 0x004ea40000000000 */
[----:B--2---:R-:W-:Y:S06]  /*3ab0*/  BAR.SYNC.DEFER_BLOCKING 0x8, 0x80 ;  /* 0x0202000000007b1d */ /* 0x004fec0000010000 */
[----:B------:R-:W-:Y:S05]  /*3ac0*/  @P1 BRA `(.L_x_46) ;  /* 0x0000000000381947 */ /* 0x000fea0003800000 */
[----:B------:R-:W-:Y:S01]  /*3ad0*/  ELECT P2, URZ, PT ;  /* 0x0000000000ff782f */ /* 0x000fe20003840000 */
[----:B------:R-:W-:-:S12]  /*3ae0*/  BSSY.RECONVERGENT B0, `(.L_x_46) ;  /* 0x000000c000007945 */ /* 0x000fd80003800200 */
[----:B------:R-:W-:Y:S05]  /*3af0*/  @!P2 BRA `(.L_x_47) ;  /* 0x000000000028a947 */ /* 0x000fea0003800000 */
[----:B------:R-:W2:Y:S01]  /*3b00*/  LDCU.64 UR8, c[0x0][0x348] ;  /* 0x00006900ff0877ac */ /* 0x000ea20008000a00 */
[----:B------:R-:W-:Y:S02]  /*3b10*/  R2UR UR10, R21 ;  /* 0x00000000150a72ca */ /* 0x000fe400000e0000 */
[----:B------:R-:W-:Y:S02]  /*3b20*/  R2UR UR4, R0 ;  /* 0x00000000000472ca */ /* 0x000fe400000e0000 */
[----:B------:R-:W-:Y:S02]  /*3b30*/  R2UR UR5, R32 ;  /* 0x00000000200572ca */ /* 0x000fe400000e0000 */
[----:B------:R-:W-:-:S09]  /*3b40*/  R2UR UR6, R33 ;  /* 0x00000000210672ca */ /* 0x000fd200000e0000 */
[----:B------:R-:W-:Y:S02]  /*3b50*/  ULEA UR4, UR10, UR4, 0xd ;  /* 0x000000040a047291 */ /* 0x000fe4000f8e68ff */
[----:B--2---:R-:W-:-:S04]  /*3b60*/  UIADD3 UR8, UP0, UPT, UR8, 0x240, URZ ;  /* 0x0000024008087890 */ /* 0x004fc8000ff1e0ff */
[----:B------:R-:W-:-:S09]  /*3b70*/  UIADD3.X UR9, UPT, UPT, URZ, UR9, URZ, UP0, !UPT ;  /* 0x00000009ff097290 */ /* 0x000fd200087fe4ff */
[----:B------:R2:W-:Y:S02]  /*3b80*/  UTMASTG.2D [UR4], [UR8] ;  /* 0x00000004080073b5 */ /* 0x0005e40008008000 */
[----:B--2---:R0:W-:Y:S02]  /*3b90*/  UTMACMDFLUSH ;  /* 0x00000000000079b7 */ /* 0x0041e40000000000 */
.L_x_47:
[----:B------:R-:W-:Y:S05]  /*3ba0*/  BSYNC.RECONVERGENT B0 ;  /* 0x0000000000007941 */ /* 0x000fea0003800200 */
.L_x_46:
[----:B------:R-:W-:Y:S05]  /*3bb0*/  @P1 BRA `(.L_x_48) ;  /* 0x0000000000041947 */ /* 0x000fea0003800000 */
[----:B------:R-:W-:-:S04]  /*3bc0*/  DEPBAR.LE SB0, 0x1 ;  /* 0x000080400000791a */ /* 0x000fc80000000000 */
.L_x_48:
[----:B------:R-:W-:Y:S01]  /*3bd0*/  BAR.SYNC.DEFER_BLOCKING 0x8, 0x80 ;  /* 0x0202000000007b1d */ /* 0x000fe20000010000 */
[----:B------:R-:W-:-:S04]  /*3be0*/  LOP3.LUT R53, R21, 0x1, RZ, 0xc0, !PT ;  /* 0x0000000115357812 */ /* 0x000fc800078ec0ff */
[----:B------:R-:W-:Y:S01]  /*3bf0*/  LOP3.LUT R21, R53, 0x1, RZ, 0x3c, !PT ;  /* 0x0000000135157812 */ /* 0x000fe200078e3cff */
[----:B-1----:R-:W1:Y:S04]  /*3c00*/  LDTM.x8 R12, tmem[UR7+0x20] ;  /* 0x00002007000c79ee */ /* 0x002e6800081c0000 */
[C---:B------:R-:W-:Y:S02]  /*3c10*/  IMAD R35, R21.reuse, 0x2000, R30 ;  /* 0x0000200015237824 */ /* 0x040fe400078e021e */
[----:B------:R-:W-:Y:S02]  /*3c20*/  IMAD R50, R21, 0x2000, R0 ;  /* 0x0000200015327824 */ /* 0x000fe400078e0200 */
[----:B------:R-:W-:-:S04]  /*3c30*/  IMAD R34, R28, 0x80, R35 ;  /* 0x000000801c227824 */ /* 0x000fc800078e0223 */
[--C-:B------:R-:W-:Y:S02]  /*3c40*/  IMAD R37, R27, 0x10, R34.reuse ;  /* 0x000000101b257824 */ /* 0x100fe400078e0222 */
[--C-:B------:R-:W-:Y:S02]  /*3c50*/  IMAD R35, R26, 0x10, R34.reuse ;  /* 0x000000101a237824 */ /* 0x100fe400078e0222 */
[C---:B------:R-:W-:Y:S01]  /*3c60*/  IMAD.IADD R37, R0.reuse, 0x1, R37 ;  /* 0x0000000100257824 */ /* 0x040fe200078e0225 */
[----:B------:R-:W-:Y:S01]  /*3c70*/  NOP ;  /* 0x0000000000007918 */ /* 0x000fe20000000000 */
[----:B-1----:R-:W1:Y:S01]  /*3c80*/  LDTM.x8 R4, tmem[UR7+0x28] ;  /* 0x00002807000479ee */ /* 0x002e6200081c0000 */
[----:B------:R-:W-:Y:S02]  /*3c90*/  IMAD.IADD R35, R0, 0x1, R35 ;  /* 0x0000000100237824 */ /* 0x000fe400078e0223 */
[--C-:B------:R-:W-:Y:S02]  /*3ca0*/  IMAD R39, R25, 0x10, R34.reuse ;  /* 0x0000001019277824 */ /* 0x100fe400078e0222 */
[----:B------:R-:W-:Y:S01]  /*3cb0*/  IMAD R51, R24, 0x10, R34 ;  /* 0x0000001018337824 */ /* 0x000fe200078e0222 */
[----:B------:R-:W-:Y:S01]  /*3cc0*/  F2FP.BF16.F32.PACK_AB R44, R13, R12 ;  /* 0x0000000c0d2c723e */ /* 0x000fe200000010ff */
[C---:B------:R-:W-:Y:S01]  /*3cd0*/  IMAD.IADD R39, R0.reuse, 0x1, R39 ;  /* 0x0000000100277824 */ /* 0x040fe200078e0227 */
[----:B------:R-:W-:Y:S01]  /*3ce0*/  F2FP.BF16.F32.PACK_AB R45, R15, R14 ;  /* 0x0000000e0f2d723e */ /* 0x000fe200000010ff */
[----:B------:R-:W-:Y:S01]  /*3cf0*/  IMAD.IADD R51, R0, 0x1, R51 ;  /* 0x0000000100337824 */ /* 0x000fe200078e0233 */
[----:B------:R-:W-:-:S02]  /*3d00*/  F2FP.BF16.F32.PACK_AB R46, R17, R16 ;  /* 0x00000010112e723e */ /* 0x000fc400000010ff */
[----:B------:R-:W-:-:S05]  /*3d10*/  F2FP.BF16.F32.PACK_AB R47, R19, R18 ;  /* 0x00000012132f723e */ /* 0x000fca00000010ff */
[----:B------:R2:W-:Y:S01]  /*3d20*/  STS.128 [R37], R44 ;  /* 0x0000002c25007388 */ /* 0x0005e20000000c00 */
[----:B------:R-:W-:Y:S01]  /*3d30*/  NOP ;  /* 0x0000000000007918 */ /* 0x000fe20000000000 */
[----:B-1----:R-:W1:Y:S01]  /*3d40*/  LDTM.x8 R12, tmem[UR7+0x30] ;  /* 0x00003007000c79ee */ /* 0x002e6200081c0000 */
[----:B------:R-:W-:Y:S02]  /*3d50*/  F2FP.BF16.F32.PACK_AB R40, R5, R4 ;  /* 0x000000040528723e */ /* 0x000fe400000010ff */
[----:B------:R-:W-:Y:S02]  /*3d60*/  F2FP.BF16.F32.PACK_AB R41, R7, R6 ;  /* 0x000000060729723e */ /* 0x000fe400000010ff */
[----:B------:R-:W-:Y:S02]  /*3d70*/  F2FP.BF16.F32.PACK_AB R42, R9, R8 ;  /* 0x00000008092a723e */ /* 0x000fe400000010ff */
        /* <DEDUP_REMOVED lines=10> */
[----:B-1----:R-:W-:Y:S02]  /*3e20*/  F2FP.BF16.F32.PACK_AB R4, R5, R4 ;  /* 0x000000040504723e */ /* 0x002fe400000010ff */
[----:B------:R-:W-:Y:S02]  /*3e30*/  F2FP.BF16.F32.PACK_AB R5, R7, R6 ;  /* 0x000000060705723e */ /* 0x000fe400000010ff */
[----:B------:R-:W-:Y:S02]  /*3e40*/  F2FP.BF16.F32.PACK_AB R6, R9, R8 ;  /* 0x000000080906723e */ /* 0x000fe400000010ff */
[----:B------:R-:W-:-:S05]  /*3e50*/  F2FP.BF16.F32.PACK_AB R7, R11, R10 ;  /* 0x0000000a0b07723e */ /* 0x000fca00000010ff */
[----:B------:R2:W-:Y:S01]  /*3e60*/  STS.128 [R51], R4 ;  /* 0x0000000433007388 */ /* 0x0005e20000000c00 */
[----:B------:R1:W-:Y:S06]  /*3e70*/  MEMBAR.ALL.CTA ;  /* 0x0000000000007992 */ /* 0x0003ec0000008000 */
[----:B-1----:R-:W1:Y:S02]  /*3e80*/  FENCE.VIEW.ASYNC.S ;  /* 0x00000000000073c6 */ /* 0x002e640000000000 */
[----:B-1----:R-:W-:Y:S06]  /*3e90*/  BAR.SYNC.DEFER_BLOCKING 0x8, 0x80 ;  /* 0x0202000000007b1d */ /* 0x002fec0000010000 */
[----:B------:R-:W-:Y:S05]  /*3ea0*/  @P1 BRA `(.L_x_49) ;  /* 0x0000000000381947 */ /* 0x000fea0003800000 */
[----:B------:R-:W-:Y:S01]  /*3eb0*/  ELECT P2, URZ, PT ;  /* 0x0000000000ff782f */ /* 0x000fe20003840000 */
[----:B------:R-:W-:-:S12]  /*3ec0*/  BSSY.RECONVERGENT B0, `(.L_x_50) ;  /* 0x000000b000007945 */ /* 0x000fd80003800200 */
[----:B------:R-:W-:Y:S05]  /*3ed0*/  @!P2 BRA `(.L_x_51) ;  /* 0x000000000024a947 */ /* 0x000fea0003800000 */
[----:B------:R-:W1:Y:S01]  /*3ee0*/  LDCU.64 UR8, c[0x0][0x348] ;  /* 0x00006900ff0877ac */ /* 0x000e620008000a00 */
[----:B------:R-:W-:Y:S02]  /*3ef0*/  R2UR UR5, R32 ;  /* 0x00000000200572ca */ /* 0x000fe400000e0000 */
[----:B------:R-:W-:Y:S02]  /*3f00*/  R2UR UR4, R50 ;  /* 0x00000000320472ca */ /* 0x000fe400000e0000 */
[----:B------:R-:W-:-:S09]  /*3f10*/  R2UR UR6, R33 ;  /* 0x00000000210672ca */ /* 0x000fd200000e0000 */
[----:B------:R-:W-:Y:S02]  /*3f20*/  UIADD3 UR5, UPT, UPT, UR5, 0x20, URZ ;  /* 0x0000002005057890 */ /* 0x000fe4000fffe0ff */
[----:B-1----:R-:W-:-:S04]  /*3f30*/  UIADD3 UR8, UP0, UPT, UR8, 0x240, URZ ;  /* 0x0000024008087890 */ /* 0x002fc8000ff1e0ff */
[----:B------:R-:W-:-:S09]  /*3f40*/  UIADD3.X UR9, UPT, UPT, URZ, UR9, URZ, UP0, !UPT ;  /* 0x00000009ff097290 */ /* 0x000fd200087fe4ff */
[----:B------:R1:W-:Y:S02]  /*3f50*/  UTMASTG.2D [UR4], [UR8] ;  /* 0x00000004080073b5 */ /* 0x0003e40008008000 */
[----:B-1----:R0:W-:Y:S02]  /*3f60*/  UTMACMDFLUSH ;  /* 0x00000000000079b7 */ /* 0x0021e40000000000 */
.L_x_51:
[----:B------:R-:W-:Y:S05]  /*3f70*/  BSYNC.RECONVERGENT B0 ;  /* 0x0000000000007941 */ /* 0x000fea0003800200 */
.L_x_50:
[----:B------:R-:W-:-:S04]  /*3f80*/  DEPBAR.LE SB0, 0x1 ;  /* 0x000080400000791a */ /* 0x000fc80000000000 */
.L_x_49:
[----:B------:R-:W-:Y:S01]  /*3f90*/  BAR.SYNC.DEFER_BLOCKING 0x8, 0x80 ;  /* 0x0202000000007b1d */ /* 0x000fe20000010000 */
[C---:B--2---:R-:W-:Y:S02]  /*3fa0*/  IMAD R41, R53.reuse, 0x2000, R30 ;  /* 0x0000200035297824 */ /* 0x044fe400078e021e */
[----:B------:R-:W-:Y:S02]  /*3fb0*/  IMAD R48, R53, 0x2000, R0 ;  /* 0x0000200035307824 */ /* 0x000fe400078e0200 */
[----:B------:R-:W-:Y:S01]  /*3fc0*/  IMAD R38, R28, 0x80, R41 ;  /* 0x000000801c267824 */ /* 0x000fe200078e0229 */
[----:B------:R-:W1:Y:S03]  /*3fd0*/  LDTM.x8 R12, tmem[UR7+0x40] ;  /* 0x00004007000c79ee */ /* 0x000e6600081c0000 */
[----:B------:R-:W-:-:S04]  /*3fe0*/  IMAD R49, R24, 0x10, R38 ;  /* 0x0000001018317824 */ /* 0x000fc800078e0226 */
[C---:B------:R-:W-:Y:S01]  /*3ff0*/  IMAD.IADD R49, R0.reuse, 0x1, R49 ;  /* 0x0000000100317824 */ /* 0x040fe200078e0231 */
[----:B------:R-:W-:Y:S01]  /*4000*/  NOP ;  /* 0x0000000000007918 */ /* 0x000fe20000000000 */
[----:B-1----:R-:W1:Y:S01]  /*4010*/  LDTM.x8 R4, tmem[UR7+0x48] ;  /* 0x00004807000479ee */ /* 0x002e6200081c0000 */
[----:B------:R-:W-:Y:S01]  /*4020*/  F2FP.BF16.F32.PACK_AB R44, R13, R12 ;  /* 0x0000000c0d2c723e */ /* 0x000fe200000010ff */
[----:B------:R-:W-:Y:S01]  /*4030*/  IMAD R13, R27, 0x10, R38 ;  /* 0x000000101b0d7824 */ /* 0x000fe200078e0226 */
[----:B------:R-:W-:Y:S02]  /*4040*/  F2FP.BF16.F32.PACK_AB R45, R15, R14 ;  /* 0x0000000e0f2d723e */ /* 0x000fe400000010ff */
[----:B------:R-:W-:Y:S01]  /*4050*/  F2FP.BF16.F32.PACK_AB R46, R17, R16 ;  /* 0x00000010112e723e */ /* 0x000fe200000010ff */
[----:B------:R-:W-:Y:S01]  /*4060*/  IMAD.IADD R36, R0, 0x1, R13 ;  /* 0x0000000100247824 */ /* 0x000fe200078e020d */
[----:B------:R-:W-:-:S05]  /*4070*/  F2FP.BF16.F32.PACK_AB R47, R19, R18 ;  /* 0x00000012132f723e */ /* 0x000fca00000010ff */
[----:B------:R2:W-:Y:S01]  /*4080*/  STS.128 [R36], R44 ;  /* 0x0000002c24007388 */ /* 0x0005e20000000c00 */
        /* <DEDUP_REMOVED lines=11> */
[----:B------:R-:W-:Y:S02]  /*4140*/  F2FP.BF16.F32.PACK_AB R12, R13, R12 ;  /* 0x0000000c0d0c723e */ /* 0x000fe400000010ff */
[----:B------:R-:W-:Y:S02]  /*4150*/  F2FP.BF16.F32.PACK_AB R13, R15, R14 ;  /* 0x0000000e0f0d723e */ /* 0x000fe400000010ff */
[----:B------:R-:W-:Y:S01]  /*4160*/  F2FP.BF16.F32.PACK_AB R14, R17, R16 ;  /* 0x00000010110e723e */ /* 0x000fe200000010ff */
[----:B------:R-:W-:Y:S01]  /*4170*/  IMAD R17, R25, 0x10, R38 ;  /* 0x0000001019117824 */ /* 0x000fe200078e0226 */
[----:B------:R-:W-:-:S03]  /*4180*/  F2FP.BF16.F32.PACK_AB R15, R19, R18 ;  /* 0x00000012130f723e */ /* 0x000fc600000010ff */
[----:B------:R-:W-:-:S05]  /*4190*/  IMAD.IADD R38, R0, 0x1, R17 ;  /* 0x0000000100267824 */ /* 0x000fca00078e0211 */
        /* <DEDUP_REMOVED lines=23> */
.L_x_54:
[----:B------:R-:W-:Y:S05]  /*4310*/  BSYNC.RECONVERGENT B0 ;  /* 0x0000000000007941 */ /* 0x000fea0003800200 */
.L_x_53:
[----:B------:R-:W-:-:S04]  /*4320*/  DEPBAR.LE SB0, 0x1 ;  /* 0x000080400000791a */ /* 0x000fc80000000000 */
.L_x_52:
[----:B------:R-:W-:Y:S06]  /*4330*/  BAR.SYNC.DEFER_BLOCKING 0x8, 0x80 ;  /* 0x0202000000007b1d */ /* 0x000fec0000010000 */
[----:B--2---:R-:W1:Y:S01]  /*4340*/  LDTM.x8 R12, tmem[UR7+0x60] ;  /* 0x00006007000c79ee */ /* 0x004e6200081c0000 */
[----:B------:R-:W-:Y:S01]  /*4350*/  NOP ;  /* 0x0000000000007918 */ /* 0x000fe20000000000 */
[----:B-1----:R-:W1:Y:S01]  /*4360*/  LDTM.x8 R4, tmem[UR7+0x68] ;  /* 0x00006807000479ee */ /* 0x002e6200081c0000 */
[----:B------:R-:W-:Y:S02]  /*4370*/  F2FP.BF16.F32.PACK_AB R44, R13, R12 ;  /* 0x0000000c0d2c723e */ /* 0x000fe400000010ff */
[----:B------:R-:W-:-:S02]  /*4380*/  F2FP.BF16.F32.PACK_AB R45, R15, R14 ;  /* 0x0000000e0f2d723e */ /* 0x000fc400000010ff */
        /* <DEDUP_REMOVED lines=39> */
.L_x_57:
[----:B------:R-:W-:Y:S05]  /*4600*/  BSYNC.RECONVERGENT B0 ;  /* 0x0000000000007941 */ /* 0x000fea0003800200 */
.L_x_56:
[----:B------:R-:W-:-:S04]  /*4610*/  DEPBAR.LE SB0, 0x1 ;  /* 0x000080400000791a */ /* 0x000fc80000000000 */
.L_x_55:
        /* <DEDUP_REMOVED lines=45> */
.L_x_60:
[----:B------:R-:W-:Y:S05]  /*48f0*/  BSYNC.RECONVERGENT B0 ;  /* 0x0000000000007941 */ /* 0x000fea0003800200 */
.L_x_59:
[----:B------:R-:W-:-:S04]  /*4900*/  DEPBAR.LE SB0, 0x1 ;  /* 0x000080400000791a */ /* 0x000fc80000000000 */
.L_x_58:
        /* <DEDUP_REMOVED lines=45> */
.L_x_63:
[----:B------:R-:W-:Y:S05]  /*4be0*/  BSYNC.RECONVERGENT B0 ;  /* 0x0000000000007941 */ /* 0x000fea0003800200 */
.L_x_62:
[----:B------:R-:W-:-:S04]  /*4bf0*/  DEPBAR.LE SB0, 0x1 ;  /* 0x000080400000791a */ /* 0x000fc80000000000 */
.L_x_61:
[----:B------:R-:W-:Y:S01]  /*4c00*/  BAR.SYNC.DEFER_BLOCKING 0x8, 0x80 ;  /* 0x0202000000007b1d */ /* 0x000fe20000010000 */
[----:B------:R-:W-:-:S05]  /*4c10*/  VIADD R2, R2, 0x31870 ;  /* 0x0003187002027836 */ /* 0x000fca0000000000 */
[----:B------:R-:W-:Y:S01]  /*4c20*/  PRMT R2, RZ, 0x654, R2 ;  /* 0x00000654ff027816 */ /* 0x000fe20000000002 */
[----:B--2---:R-:W1:Y:S01]  /*4c30*/  LDTM.x8 R12, tmem[UR7+0xc0] ;  /* 0x0000c007000c79ee */ /* 0x004e6200081c0000 */
        /* <DEDUP_REMOVED lines=27> */
[----:B------:R-:W-:Y:S01]  /*4df0*/  NOP ;  /* 0x0000000000007918 */ /* 0x000fe20000000000 */
[----:B------:R2:W-:Y:S01]  /*4e00*/  SYNCS.ARRIVE.TRANS64.RED.A1T0 RZ, [R2+URZ], RZ ;  /* 0x000000ff02ff79a7 */ /* 0x0005e200081004ff */
        /* <DEDUP_REMOVED lines=16> */
.L_x_65:
[----:B------:R-:W-:Y:S05]  /*4f10*/  BSYNC.RECONVERGENT B0 ;  /* 0x0000000000007941 */ /* 0x000fea0003800200 */
.L_x_64:
[----:B------:R-:W-:Y:S02]  /*4f20*/  IADD3 R23, PT, PT, R23, 0x90, RZ ;  /* 0x0000009017177810 */ /* 0x000fe40007ffe0ff */
[----:B------:R-:W-:Y:S01]  /*4f30*/  IADD3 R29, PT, PT, R29, 0x90, RZ ;  /* 0x000000901d1d7810 */ /* 0x000fe20007ffe0ff */
[----:B------:R-:W-:Y:S06]  /*4f40*/  @P0 BRA `(.L_x_66) ;  /* 0xffffffe400980947 */ /* 0x000fec000383ffff */
.L_x_43:
[----:B------:R-:W-:-:S13]  /*4f50*/  ISETP.NE.AND P0, PT, R3, 0x3, PT ;  /* 0x000000030300780c */ /* 0x000fda0003f05270 */
[----:B------:R-:W-:Y:S05]  /*4f60*/  @P0 EXIT ;  /* 0x000000000000094d */ /* 0x000fea0003800000 */
[----:B------:R-:W-:Y:S05]  /*4f70*/  WARPSYNC.ALL ;  /* 0x0000000000007948 */ /* 0x000fea0003800000 */
[----:B------:R-:W-:Y:S01]  /*4f80*/  NOP ;  /* 0x0000000000007918 */ /* 0x000fe20000000000 */
[----:B------:R-:W1:Y:S01]  /*4f90*/  S2UR UR5, SR_CgaCtaId ;  /* 0x00000000000579c3 */ /* 0x000e620000008800 */
[----:B------:R-:W-:Y:S02]  /*4fa0*/  UMOV UR4, 0x50 ;  /* 0x0000005000047882 */ /* 0x000fe40000000000 */
[----:B-1----:R-:W-:-:S09]  /*4fb0*/  ULEA UR5, UR5, UR4, 0x18 ;  /* 0x0000000405057291 */ /* 0x002fd2000f8ec0ff */
[----:B--2---:R-:W1:Y:S02]  /*4fc0*/  LDS R2, [UR5] ;  /* 0x00000005ff027984 */ /* 0x004e640008000800 */
[----:B-1----:R-:W-:-:S04]  /*4fd0*/  LOP3.LUT R0, R2, 0xffff, RZ, 0xc0, !PT ;  /* 0x0000ffff02007812 */ /* 0x002fc800078ec0ff */
[----:B------:R-:W-:-:S13]  /*4fe0*/  ISETP.NE.AND P0, PT, R0, 0xffff, PT ;  /* 0x0000ffff0000780c */ /* 0x000fda0003f05270 */
[----:B------:R-:W-:Y:S05]  /*4ff0*/  @P0 BRA `(.L_x_67) ;  /* 0x0000000000480947 */ /* 0x000fea0003800000 */
[----:B------:R-:W-:-:S04]  /*5000*/  SHF.R.U32.HI R0, RZ, 0x10, R2 ;  /* 0x00000010ff007819 */ /* 0x000fc80000011602 */
[----:B------:R-:W-:-:S04]  /*5010*/  LOP3.LUT R0, R0, 0x1, RZ, 0xc0, !PT ;  /* 0x0000000100007812 */ /* 0x000fc800078ec0ff */
[----:B------:R-:W-:-:S13]  /*5020*/  ISETP.NE.AND P0, PT, R0, 0x1, PT ;  /* 0x000000010000780c */ /* 0x000fda0003f05270 */
[----:B------:R-:W-:Y:S05]  /*5030*/  @P0 BRA `(.L_x_68) ;  /* 0x00000000002c0947 */ /* 0x000fea0003800000 */
[----:B------:R-:W1:Y:S01]  /*5040*/  S2R R0, SR_LANEID ;  /* 0x0000000000007919 */ /* 0x000e620000000000 */
[----:B------:R-:W-:Y:S01]  /*5050*/  IMAD.MOV.U32 R2, RZ, RZ, -0x20000 ;  /* 0xfffe0000ff027424 */ /* 0x000fe200078e00ff */
[----:B------:R-:W-:Y:S02]  /*5060*/  VOTEU.ANY UR6, UPT, PT ;  /* 0x0000000000067886 */ /* 0x000fe400038e0100 */
[----:B------:R-:W-:Y:S01]  /*5070*/  UFLO.U32 UR6, UR6 ;  /* 0x00000006000672bd */ /* 0x000fe200080e0000 */
[----:B------:R-:W2:Y:S05]  /*5080*/  REDUX UR4, R2 ;  /* 0x00000000020473c4 */ /* 0x000eaa0000000000 */
[----:B-1----:R-:W-:-:S02]  /*5090*/  ISETP.EQ.U32.AND P0, PT, R0, UR6, PT ;  /* 0x0000000600007c0c */ /* 0x002fc4000bf02070 */
[----:B--2---:R-:W-:Y:S01]  /*50a0*/  MOV R0, UR4 ;  /* 0x0000000400007c02 */ /* 0x004fe20008000f00 */
[----:B------:R-:W-:-:S05]  /*50b0*/  UMOV UR4, 0xfffe0000 ;  /* 0xfffe000000047882 */ /* 0x000fca0000000000 */
[----:B------:R1:W-:Y:S05]  /*50c0*/  UTCATOMSWS.AND URZ, UR4 ;  /* 0x0000000400ff79e3 */ /* 0x0003ea0008000000 */
[----:B------:R1:W-:Y:S01]  /*50d0*/  @P0 ATOMS.AND RZ, [UR5], R0 ;  /* 0x00000000ffff098c */ /* 0x0003e2000a800005 */
[----:B------:R-:W-:Y:S05]  /*50e0*/  BRA `(.L_x_69) ;  /* 0x0000000000147947 */ /* 0x000fea0003800000 */
.L_x_68:
[----:B------:R-:W-:Y:S02]  /*50f0*/  MOV R2, 0x5110 ;  /* 0x0000511000027802 */ /* 0x000fe40000000f00 */
[----:B------:R-:W-:Y:S05]  /*5100*/  CALL.REL.NOINC `($__internal_0_$__cuda_sm10x_tcgen05_guardrail_trap_col_being_dealloced_not_returned_by_alloc) ;  /* 0x00000008001c7944 */ /* 0x000fea0003c00000 */
[----:B------:R-:W-:Y:S05]  /*5110*/  BRA `(.L_x_69) ;  /* 0x0000000000087947 */ /* 0x000fea0003800000 */
.L_x_67:
[----:B------:R-:W-:Y:S02]  /*5120*/  MOV R2, 0x5140 ;  /* 0x0000514000027802 */ /* 0x000fe40000000f00 */
[----:B------:R-:W-:Y:S05]  /*5130*/  CALL.REL.NOINC `($__internal_2_$__cuda_sm10x_tcgen05_guardrail_trap_unallocated_columns_being_dealloced) ;  /* 0x0000000800287944 */ /* 0x000fea0003c00000 */
.L_x_69:
[----:B------:R-:W-:Y:S01]  /*5140*/  NOP ;  /* 0x0000000000007918 */ /* 0x000fe20000000000 */
[----:B-1----:R-:W-:Y:S05]  /*5150*/  EXIT ;  /* 0x000000000000794d */ /* 0x002fea0003800000 */
.L_x_14:
[----:B------:R-:W-:-:S07]  /*5160*/  MOV R4, R5 ;  /* 0x0000000500047202 */ /* 0x000fce0000000f00 */
.L_x_70:
[----:B-1----:R1:W2:Y:S02]  /*5170*/  SYNCS.PHASECHK.TRANS64.TRYWAIT P0, [R2+URZ+0x31800], R5 ;  /* 0x03180005020075a7 */ /* 0x0022a400080011ff */
[----:B--2---:R-:W-:Y:S05]  /*5180*/  @!P0 NANOSLEEP.SYNCS 0x989680 ;  /* 0x009896800000895d */ /* 0x004fea0003900000 */
[----:B------:R-:W2:Y:S02]  /*5190*/  @!P0 SYNCS.PHASECHK.TRANS64 P0, [R2+URZ+0x31800], R5 ;  /* 0x03180005020085a7 */ /* 0x000ea400080010ff */
[----:B--2---:R-:W-:Y:S05]  /*51a0*/  @!P0 BRA `(.L_x_70) ;  /* 0xfffffffc00f08947 */ /* 0x004fea000383ffff */
[----:B------:R-:W-:Y:S05]  /*51b0*/  BRA `(.L_x_71) ;  /* 0xffffffb800207947 */ /* 0x000fea000383ffff */
.L_x_18:
[----:B------:R-:W-:Y:S02]  /*51c0*/  MOV R10, UR10 ;  /* 0x0000000a000a7c02 */ /* 0x000fe40008000f00 */
[----:B------:R-:W-:Y:S02]  /*51d0*/  MOV R11, UR10 ;  /* 0x0000000a000b7c02 */ /* 0x000fe40008000f00 */
[----:B------:R-:W-:-:S07]  /*51e0*/  MOV R0, UR9 ;  /* 0x0000000900007c02 */ /* 0x000fce0008000f00 */
.L_x_72:
[----:B-1----:R1:W2:Y:S02]  /*51f0*/  SYNCS.PHASECHK.TRANS64.TRYWAIT P0, [R0+URZ+0x31870], R11 ;  /* 0x0318700b000075a7 */ /* 0x0022a400080011ff */
[----:B--2---:R-:W-:Y:S05]  /*5200*/  @!P0 NANOSLEEP.SYNCS 0x989680 ;  /* 0x009896800000895d */ /* 0x004fea0003900000 */
[----:B------:R-:W2:Y:S02]  /*5210*/  @!P0 SYNCS.PHASECHK.TRANS64 P0, [R0+URZ+0x31870], R11 ;  /* 0x0318700b000085a7 */ /* 0x000ea400080010ff */
[----:B--2---:R-:W-:Y:S05]  /*5220*/  @!P0 BRA `(.L_x_72) ;  /* 0xfffffffc00f08947 */ /* 0x004fea000383ffff */
[----:B------:R-:W-:Y:S05]  /*5230*/  BRA `(.L_x_73) ;  /* 0xffffffbc00b07947 */ /* 0x000fea000383ffff */
.L_x_19:
[----:B------:R-:W-:Y:S02]  /*5240*/  MOV R2, UR13 ;  /* 0x0000000d00027c02 */ /* 0x000fe40008000f00 */
[----:B------:R-:W-:Y:S07]  /*5250*/  MOV R10, R11 ;  /* 0x0000000b000a7202 */ /* 0x000fee0000000f00 */
.L_x_74:
[----:B-1----:R1:W2:Y:S02]  /*5260*/  SYNCS.PHASECHK.TRANS64.TRYWAIT P0, [R2+URZ+0x31840], R11 ;  /* 0x0318400b020075a7 */ /* 0x0022a400080011ff */
[----:B--2---:R-:W-:Y:S05]  /*5270*/  @!P0 NANOSLEEP.SYNCS 0x989680 ;  /* 0x009896800000895d */ /* 0x004fea0003900000 */
[----:B------:R-:W2:Y:S02]  /*5280*/  @!P0 SYNCS.PHASECHK.TRANS64 P0, [R2+URZ+0x31840], R11 ;  /* 0x0318400b020085a7 */ /* 0x000ea400080010ff */
[----:B--2---:R-:W-:Y:S05]  /*5290*/  @!P0 BRA `(.L_x_74) ;  /* 0xfffffffc00f08947 */ /* 0x004fea000383ffff */
[----:B------:R-:W-:Y:S05]  /*52a0*/  BRA `(.L_x_75) ;  /* 0xffffffbc00bc7947 */ /* 0x000fea000383ffff */
.L_x_21:
[----:B------:R-:W-:Y:S02]  /*52b0*/  MOV R0, UR9 ;  /* 0x0000000900007c02 */ /* 0x000fe40008000f00 */
[----:B------:R-:W-:Y:S07]  /*52c0*/  MOV R12, R13 ;  /* 0x0000000d000c7202 */ /* 0x000fee0000000f00 */
.L_x_76:
[----:B-1----:R1:W2:Y:S02]  /*52d0*/  SYNCS.PHASECHK.TRANS64.TRYWAIT P0, [R0+URZ+0x31840], R13 ;  /* 0x0318400d000075a7 */ /* 0x0022a400080011ff */
[----:B--2---:R-:W-:Y:S05]  /*52e0*/  @!P0 NANOSLEEP.SYNCS 0x989680 ;  /* 0x009896800000895d */ /* 0x004fea0003900000 */
[----:B------:R-:W2:Y:S02]  /*52f0*/  @!P0 SYNCS.PHASECHK.TRANS64 P0, [R0+URZ+0x31840], R13 ;  /* 0x0318400d000085a7 */ /* 0x000ea400080010ff */
[----:B--2---:R-:W-:Y:S05]  /*5300*/  @!P0 BRA `(.L_x_76) ;  /* 0xfffffffc00f08947 */ /* 0x004fea000383ffff */
[----:B------:R-:W-:Y:S05]  /*5310*/  BRA `(.L_x_77) ;  /* 0xffffffc000947947 */ /* 0x000fea000383ffff */
.L_x_25:
[----:B------:R-:W-:Y:S01]  /*5320*/  HFMA2 R12, -RZ, RZ, -0.0 , 0 ;  /* 0x80000000ff0c7431 */ /* 0x000fe200000001ff */
[----:B-1----:R-:W-:-:S04]  /*5330*/  MOV R13, 0x80000000 ;  /* 0x80000000000d7802 */ /* 0x002fc80000000f00 */
[----:B------:R1:W2:Y:S03]  /*5340*/  SYNCS.PHASECHK.TRANS64.TRYWAIT P0, [R0+URZ+0x31820], R13 ;  /* 0x0318200d000075a7 */ /* 0x0002a600080011ff */
[----:B--2---:R-:W-:Y:S05]  /*5350*/  @!P0 NANOSLEEP.SYNCS 0x989680 ;  /* 0x009896800000895d */ /* 0x004fea0003900000 */
[----:B------:R-:W2:Y:S02]  /*5360*/  @!P0 SYNCS.PHASECHK.TRANS64 P0, [R0+URZ+0x31820], R13 ;  /* 0x0318200d000085a7 */ /* 0x000ea400080010ff */
[----:B--2---:R-:W-:Y:S05]  /*5370*/  @!P0 BRA `(.L_x_25) ;  /* 0xfffffffc00e88947 */ /* 0x004fea000383ffff */
[----:B------:R-:W-:Y:S05]  /*5380*/  BRA `(.L_x_78) ;  /* 0xffffffc800247947 */ /* 0x000fea000383ffff */
.L_x_26:
[----:B------:R-:W-:Y:S01]  /*5390*/  HFMA2 R12, -RZ, RZ, -0.0 , 0 ;  /* 0x80000000ff0c7431 */ /* 0x000fe200000001ff */
[----:B-1----:R-:W-:-:S04]  /*53a0*/  MOV R13, 0x80000000 ;  /* 0x80000000000d7802 */ /* 0x002fc80000000f00 */
[----:B------:R1:W2:Y:S03]  /*53b0*/  SYNCS.PHASECHK.TRANS64.TRYWAIT P0, [R0+URZ+0x31828], R13 ;  /* 0x0318280d000075a7 */ /* 0x0002a600080011ff */
[----:B--2---:R-:W-:Y:S05]  /*53c0*/  @!P0 NANOSLEEP.SYNCS 0x989680 ;  /* 0x009896800000895d */ /* 0x004fea0003900000 */
[----:B------:R-:W2:Y:S02]  /*53d0*/  @!P0 SYNCS.PHASECHK.TRANS64 P0, [R0+URZ+0x31828], R13 ;  /* 0x0318280d000085a7 */ /* 0x000ea400080010ff */
[----:B--2---:R-:W-:Y:S05]  /*53e0*/  @!P0 BRA `(.L_x_26) ;  /* 0xfffffffc00e88947 */ /* 0x004fea000383ffff */
[----:B------:R-:W-:Y:S05]  /*53f0*/  BRA `(.L_x_79) ;  /* 0xffffffc8009c7947 */ /* 0x000fea000383ffff */
.L_x_27:
[----:B------:R-:W-:Y:S01]  /*5400*/  HFMA2 R12, -RZ, RZ, -0.0 , 0 ;  /* 0x80000000ff0c7431 */ /* 0x000fe200000001ff */
[----:B-1----:R-:W-:-:S04]  /*5410*/  MOV R13, 0x80000000 ;  /* 0x80000000000d7802 */ /* 0x002fc80000000f00 */
[----:B------:R1:W2:Y:S03]  /*5420*/  SYNCS.PHASECHK.TRANS64.TRYWAIT P0, [R0+URZ+0x31830], R13 ;  /* 0x0318300d000075a7 */ /* 0x0002a600080011ff */
[----:B--2---:R-:W-:Y:S05]  /*5430*/  @!P0 NANOSLEEP.SYNCS 0x989680 ;  /* 0x009896800000895d */ /* 0x004fea0003900000 */
[----:B------:R-:W2:Y:S02]  /*5440*/  @!P0 SYNCS.PHASECHK.TRANS64 P0, [R0+URZ+0x31830], R13 ;  /* 0x0318300d000085a7 */ /* 0x000ea400080010ff */
[----:B--2---:R-:W-:Y:S05]  /*5450*/  @!P0 BRA `(.L_x_27) ;  /* 0xfffffffc00e88947 */ /* 0x004fea000383ffff */
[----:B------:R-:W-:Y:S05]  /*5460*/  BRA `(.L_x_80) ;  /* 0xffffffc800dc7947 */ /* 0x000fea000383ffff */
.L_x_28:
[----:B------:R-:W-:Y:S01]  /*5470*/  HFMA2 R26, -RZ, RZ, -0.0 , 0 ;  /* 0x80000000ff1a7431 */ /* 0x000fe200000001ff */
[----:B-1----:R-:W-:-:S04]  /*5480*/  MOV R27, 0x80000000 ;  /* 0x80000000001b7802 */ /* 0x002fc80000000f00 */
[----:B------:R1:W2:Y:S03]  /*5490*/  SYNCS.PHASECHK.TRANS64.TRYWAIT P0, [R0+URZ+0x31838], R27 ;  /* 0x0318381b000075a7 */ /* 0x0002a600080011ff */
[----:B--2---:R-:W-:Y:S05]  /*54a0*/  @!P0 NANOSLEEP.SYNCS 0x989680 ;  /* 0x009896800000895d */ /* 0x004fea0003900000 */
[----:B------:R-:W2:Y:S02]  /*54b0*/  @!P0 SYNCS.PHASECHK.TRANS64 P0, [R0+URZ+0x31838], R27 ;  /* 0x0318381b000085a7 */ /* 0x000ea400080010ff */
[----:B--2---:R-:W-:Y:S05]  /*54c0*/  @!P0 BRA `(.L_x_28) ;  /* 0xfffffffc00e88947 */ /* 0x004fea000383ffff */
[----:B------:R-:W-:Y:S05]  /*54d0*/  BRA `(.L_x_81) ;  /* 0xffffffcc00187947 */ /* 0x000fea000383ffff */
.L_x_29:
[----:B--2---:R2:W3:Y:S02]  /*54e0*/  SYNCS.PHASECHK.TRANS64.TRYWAIT P0, [R0+URZ+0x31820], RZ ;  /* 0x031820ff000075a7 */ /* 0x0044e400080011ff */
[----:B---3--:R-:W-:Y:S05]  /*54f0*/  @!P0 NANOSLEEP.SYNCS 0x989680 ;  /* 0x009896800000895d */ /* 0x008fea0003900000 */
[----:B------:R-:W3:Y:S02]  /*5500*/  @!P0 SYNCS.PHASECHK.TRANS64 P0, [R0+URZ+0x31820], RZ ;  /* 0x031820ff000085a7 */ /* 0x000ee400080010ff */
[----:B---3--:R-:W-:Y:S05]  /*5510*/  @!P0 BRA `(.L_x_29) ;  /* 0xfffffffc00f08947 */ /* 0x008fea000383ffff */
[----:B------:R-:W-:Y:S05]  /*5520*/  BRA `(.L_x_82) ;  /* 0xffffffcc00507947 */ /* 0x000fea000383ffff */
.L_x_30:
[----:B---3--:R3:W4:Y:S02]  /*5530*/  SYNCS.PHASECHK.TRANS64.TRYWAIT P0, [R0+URZ+0x31828], RZ ;  /* 0x031828ff000075a7 */ /* 0x00872400080011ff */
[----:B----4-:R-:W-:Y:S05]  /*5540*/  @!P0 NANOSLEEP.SYNCS 0x989680 ;  /* 0x009896800000895d */ /* 0x010fea0003900000 */
[----:B------:R-:W4:Y:S02]  /*5550*/  @!P0 SYNCS.PHASECHK.TRANS64 P0, [R0+URZ+0x31828], RZ ;  /* 0x031828ff000085a7 */ /* 0x000f2400080010ff */
[----:B----4-:R-:W-:Y:S05]  /*5560*/  @!P0 BRA `(.L_x_30) ;  /* 0xfffffffc00f08947 */ /* 0x010fea000383ffff */
[----:B------:R-:W-:Y:S05]  /*5570*/  BRA `(.L_x_83) ;  /* 0xffffffcc00c07947 */ /* 0x000fea000383ffff */
.L_x_31:
[----:B----4-:R4:W5:Y:S02]  /*5580*/  SYNCS.PHASECHK.TRANS64.TRYWAIT P0, [R0+URZ+0x31830], RZ ;  /* 0x031830ff000075a7 */ /* 0x01096400080011ff */
[----:B-----5:R-:W-:Y:S05]  /*5590*/  @!P0 NANOSLEEP.SYNCS 0x989680 ;  /* 0x009896800000895d */ /* 0x020fea0003900000 */
[----:B------:R-:W5:Y:S02]  /*55a0*/  @!P0 SYNCS.PHASECHK.TRANS64 P0, [R0+URZ+0x31830], RZ ;  /* 0x031830ff000085a7 */ /* 0x000f6400080010ff */
[----:B-----5:R-:W-:Y:S05]  /*55b0*/  @!P0 BRA `(.L_x_31) ;  /* 0xfffffffc00f08947 */ /* 0x020fea000383ffff */
[----:B------:R-:W-:Y:S05]  /*55c0*/  BRA `(.L_x_84) ;  /* 0xffffffcc00f87947 */ /* 0x000fea000383ffff */
.L_x_32:
[----:B-1----:R1:W5:Y:S02]  /*55d0*/  SYNCS.PHASECHK.TRANS64.TRYWAIT P0, [R0+URZ+0x31838], RZ ;  /* 0x031838ff000075a7 */ /* 0x00236400080011ff */
[----:B-----5:R-:W-:Y:S05]  /*55e0*/  @!P0 NANOSLEEP.SYNCS 0x989680 ;  /* 0x009896800000895d */ /* 0x020fea0003900000 */
[----:B------:R-:W5:Y:S02]  /*55f0*/  @!P0 SYNCS.PHASECHK.TRANS64 P0, [R0+URZ+0x31838], RZ ;  /* 0x031838ff000085a7 */ /* 0x000f6400080010ff */
[----:B-----5:R-:W-:Y:S05]  /*5600*/  @!P0 BRA `(.L_x_32) ;  /* 0xfffffffc00f08947 */ /* 0x020fea000383ffff */
[----:B------:R-:W-:Y:S05]  /*5610*/  BRA `(.L_x_85) ;  /* 0xffffffd000307947 */ /* 0x000fea000383ffff */
.L_x_33:
[----:B------:R-:W-:Y:S01]  /*5620*/  HFMA2 R26, -RZ, RZ, -0.0 , 0 ;  /* 0x80000000ff1a7431 */ /* 0x000fe200000001ff */
[----:B-1----:R-:W-:-:S04]  /*5630*/  MOV R27, 0x80000000 ;  /* 0x80000000001b7802 */ /* 0x002fc80000000f00 */
[----:B------:R1:W5:Y:S03]  /*5640*/  SYNCS.PHASECHK.TRANS64.TRYWAIT P0, [R0+URZ+0x31820], R27 ;  /* 0x0318201b000075a7 */ /* 0x00036600080011ff */
[----:B-----5:R-:W-:Y:S05]  /*5650*/  @!P0 NANOSLEEP.SYNCS 0x989680 ;  /* 0x009896800000895d */ /* 0x020fea0003900000 */
[----:B------:R-:W5:Y:S02]  /*5660*/  @!P0 SYNCS.PHASECHK.TRANS64 P0, [R0+URZ+0x31820], R27 ;  /* 0x0318201b000085a7 */ /* 0x000f6400080010ff */
[----:B-----5:R-:W-:Y:S05]  /*5670*/  @!P0 BRA `(.L_x_33) ;  /* 0xfffffffc00e88947 */ /* 0x020fea000383ffff */
[----:B------:R-:W-:Y:S05]  /*5680*/  BRA `(.L_x_86) ;  /* 0xffffffd000607947 */ /* 0x000fea000383ffff */
.L_x_34:
[----:B------:R-:W-:Y:S01]  /*5690*/  HFMA2 R26, -RZ, RZ, -0.0 , 0 ;  /* 0x80000000ff1a7431 */ /* 0x000fe200000001ff */
[----:B-1----:R-:W-:-:S04]  /*56a0*/  MOV R27, 0x80000000 ;  /* 0x80000000001b7802 */ /* 0x002fc80000000f00 */
[----:B------:R1:W5:Y:S03]  /*56b0*/  SYNCS.PHASECHK.TRANS64.TRYWAIT P0, [R0+URZ+0x31828], R27 ;  /* 0x0318281b000075a7 */ /* 0x00036600080011ff */
[----:B-----5:R-:W-:Y:S05]  /*56c0*/  @!P0 NANOSLEEP.SYNCS 0x989680 ;  /* 0x009896800000895d */ /* 0x020fea0003900000 */
[----:B------:R-:W5:Y:S02]  /*56d0*/  @!P0 SYNCS.PHASECHK.TRANS64 P0, [R0+URZ+0x31828], R27 ;  /* 0x0318281b000085a7 */ /* 0x000f6400080010ff */
[----:B-----5:R-:W-:Y:S05]  /*56e0*/  @!P0 BRA `(.L_x_34) ;  /* 0xfffffffc00e88947 */ /* 0x020fea000383ffff */
[----:B------:R-:W-:Y:S05]  /*56f0*/  BRA `(.L_x_87) ;  /* 0xffffffd000c87947 */ /* 0x000fea000383ffff */
.L_x_35:
[----:B------:R-:W-:Y:S01]  /*5700*/  HFMA2 R26, -RZ, RZ, -0.0 , 0 ;  /* 0x80000000ff1a7431 */ /* 0x000fe200000001ff */
[----:B-1----:R-:W-:-:S04]  /*5710*/  MOV R27, 0x80000000 ;  /* 0x80000000001b7802 */ /* 0x002fc80000000f00 */
[----:B------:R1:W5:Y:S03]  /*5720*/  SYNCS.PHASECHK.TRANS64.TRYWAIT P0, [R0+URZ+0x31830], R27 ;  /* 0x0318301b000075a7 */ /* 0x00036600080011ff */
[----:B-----5:R-:W-:Y:S05]  /*5730*/  @!P0 NANOSLEEP.SYNCS 0x989680 ;  /* 0x009896800000895d */ /* 0x020fea0003900000 */
[----:B------:R-:W5:Y:S02]  /*5740*/  @!P0 SYNCS.PHASECHK.TRANS64 P0, [R0+URZ+0x31830], R27 ;  /* 0x0318301b000085a7 */ /* 0x000f6400080010ff */
[----:B-----5:R-:W-:Y:S05]  /*5750*/  @!P0 BRA `(.L_x_35) ;  /* 0xfffffffc00e88947 */ /* 0x020fea000383ffff */
[----:B------:R-:W-:Y:S05]  /*5760*/  BRA `(.L_x_88) ;  /* 0xffffffd000f87947 */ /* 0x000fea000383ffff */
.L_x_36:
[----:B------:R-:W-:Y:S01]  /*5770*/  HFMA2 R26, -RZ, RZ, -0.0 , 0 ;  /* 0x80000000ff1a7431 */ /* 0x000fe200000001ff */
[----:B-1----:R-:W-:-:S04]  /*5780*/  MOV R27, 0x80000000 ;  /* 0x80000000001b7802 */ /* 0x002fc80000000f00 */
[----:B------:R1:W5:Y:S03]  /*5790*/  SYNCS.PHASECHK.TRANS64.TRYWAIT P0, [R0+URZ+0x31838], R27 ;  /* 0x0318381b000075a7 */ /* 0x00036600080011ff */
[----:B-----5:R-:W-:Y:S05]  /*57a0*/  @!P0 NANOSLEEP.SYNCS 0x989680 ;  /* 0x009896800000895d */ /* 0x020fea0003900000 */
[----:B------:R-:W5:Y:S02]  /*57b0*/  @!P0 SYNCS.PHASECHK.TRANS64 P0, [R0+URZ+0x31838], R27 ;  /* 0x0318381b000085a7 */ /* 0x000f6400080010ff */
[----:B-----5:R-:W-:Y:S05]  /*57c0*/  @!P0 BRA `(.L_x_36) ;  /* 0xfffffffc00e88947 */ /* 0x020fea000383ffff */
[----:B------:R-:W-:Y:S05]  /*57d0*/  BRA `(.L_x_89) ;  /* 0xffffffd400287947 */ /* 0x000fea000383ffff */
.L_x_37:
[----:B-1----:R1:W5:Y:S02]  /*57e0*/  SYNCS.PHASECHK.TRANS64.TRYWAIT P0, [R0+URZ+0x31820], RZ ;  /* 0x031820ff000075a7 */ /* 0x00236400080011ff */
[----:B-----5:R-:W-:Y:S05]  /*57f0*/  @!P0 NANOSLEEP.SYNCS 0x989680 ;  /* 0x009896800000895d */ /* 0x020fea0003900000 */
[----:B------:R-:W5:Y:S02]  /*5800*/  @!P0 SYNCS.PHASECHK.TRANS64 P0, [R0+URZ+0x31820], RZ ;  /* 0x031820ff000085a7 */ /* 0x000f6400080010ff */
[----:B-----5:R-:W-:Y:S05]  /*5810*/  @!P0 BRA `(.L_x_37) ;  /* 0xfffffffc00f08947 */ /* 0x020fea000383ffff */
[----:B------:R-:W-:Y:S05]  /*5820*/  BRA `(.L_x_90) ;  /* 0xffffffd400607947 */ /* 0x000fea000383ffff */
.L_x_38:
[----:B-1----:R1:W5:Y:S02]  /*5830*/  SYNCS.PHASECHK.TRANS64.TRYWAIT P0, [R0+URZ+0x31828], RZ ;  /* 0x031828ff000075a7 */ /* 0x00236400080011ff */
[----:B-----5:R-:W-:Y:S05]  /*5840*/  @!P0 NANOSLEEP.SYNCS 0x989680 ;  /* 0x009896800000895d */ /* 0x020fea0003900000 */
[----:B------:R-:W5:Y:S02]  /*5850*/  @!P0 SYNCS.PHASECHK.TRANS64 P0, [R0+URZ+0x31828], RZ ;  /* 0x031828ff000085a7 */ /* 0x000f6400080010ff */
[----:B-----5:R-:W-:Y:S05]  /*5860*/  @!P0 BRA `(.L_x_38) ;  /* 0xfffffffc00f08947 */ /* 0x020fea000383ffff */
[----:B------:R-:W-:Y:S05]  /*5870*/  BRA `(.L_x_91) ;  /* 0xffffffd400d07947 */ /* 0x000fea000383ffff */
.L_x_39:
[----:B-1----:R1:W5:Y:S02]  /*5880*/  SYNCS.PHASECHK.TRANS64.TRYWAIT P0, [R0+URZ+0x31830], RZ ;  /* 0x031830ff000075a7 */ /* 0x00236400080011ff */
[----:B-----5:R-:W-:Y:S05]  /*5890*/  @!P0 NANOSLEEP.SYNCS 0x989680 ;  /* 0x009896800000895d */ /* 0x020fea0003900000 */
[----:B------:R-:W5:Y:S02]  /*58a0*/  @!P0 SYNCS.PHASECHK.TRANS64 P0, [R0+URZ+0x31830], RZ ;  /* 0x031830ff000085a7 */ /* 0x000f6400080010ff */
[----:B-----5:R-:W-:Y:S05]  /*58b0*/  @!P0 BRA `(.L_x_39) ;  /* 0xfffffffc00f08947 */ /* 0x020fea000383ffff */
[----:B------:R-:W-:Y:S05]  /*58c0*/  BRA `(.L_x_92) ;  /* 0xffffffd800087947 */ /* 0x000fea000383ffff */
.L_x_40:
[----:B-1----:R1:W5:Y:S02]  /*58d0*/  SYNCS.PHASECHK.TRANS64.TRYWAIT P0, [R0+URZ+0x31838], RZ ;  /* 0x031838ff000075a7 */ /* 0x00236400080011ff */
[----:B-----5:R-:W-:Y:S05]  /*58e0*/  @!P0 NANOSLEEP.SYNCS 0x989680 ;  /* 0x009896800000895d */ /* 0x020fea0003900000 */
[----:B------:R-:W5:Y:S02]  /*58f0*/  @!P0 SYNCS.PHASECHK.TRANS64 P0, [R0+URZ+0x31838], RZ ;  /* 0x031838ff000085a7 */ /* 0x000f6400080010ff */
[----:B-----5:R-:W-:Y:S05]  /*5900*/  @!P0 BRA `(.L_x_40) ;  /* 0xfffffffc00f08947 */ /* 0x020fea000383ffff */
[----:B------:R-:W-:Y:S05]  /*5910*/  BRA `(.L_x_93) ;  /* 0xffffffd800407947 */ /* 0x000fea000383ffff */
.L_x_44:
[----:B------:R-:W-:-:S07]  /*5920*/  MOV R4, R5 ;  /* 0x0000000500047202 */ /* 0x000fce0000000f00 */
.L_x_94:
[----:B-1----:R1:W2:Y:S02]  /*5930*/  SYNCS.PHASECHK.TRANS64.TRYWAIT P2, [R2+URZ+0x31860], R5 ;  /* 0x03186005020075a7 */ /* 0x0022a400080411ff */
[----:B--2---:R-:W-:Y:S05]  /*5940*/  @!P2 NANOSLEEP.SYNCS 0x989680 ;  /* 0x009896800000a95d */ /* 0x004fea0003900000 */
[----:B------:R-:W2:Y:S02]  /*5950*/  @!P2 SYNCS.PHASECHK.TRANS64 P2, [R2+URZ+0x31860], R5 ;  /* 0x031860050200a5a7 */ /* 0x000ea400080410ff */
[----:B--2---:R-:W-:Y:S05]  /*5960*/  @!P2 BRA `(.L_x_94) ;  /* 0xfffffffc00f0a947 */ /* 0x004fea000383ffff */
[----:B------:R-:W-:Y:S05]  /*5970*/  BRA `(.L_x_95) ;  /* 0xffffffdc00487947 */ /* 0x000fea000383ffff */
        .weak           $__internal_0_$__cuda_sm10x_tcgen05_guardrail_trap_col_being_dealloced_not_returned_by_alloc
        .type           $__internal_0_$__cuda_sm10x_tcgen05_guardrail_trap_col_being_dealloced_not_returned_by_alloc,@function
        .size           $__internal_0_$__cuda_sm10x_tcgen05_guardrail_trap_col_being_dealloced_not_returned_by_alloc,($__internal_1_$__cuda_sm10x_tcgen05_guardrail_trap_phase_invalid_during_alloc - $__internal_0_$__cuda_sm10x_tcgen05_guardrail_trap_col_being_dealloced_not_returned_by_alloc)
$__internal_0_$__cuda_sm10x_tcgen05_guardrail_trap_col_being_dealloced_not_returned_by_alloc:
[----:B------:R-:W-:Y:S05]  /*5980*/  BPT.TRAP 0x1 ;  /* 0x000000040000795c */ /* 0x000fea0000300000 */
[----:B------:R-:W-:-:S04]  /*5990*/  HFMA2 R3, -RZ, RZ, 0, 0 ;  /* 0x00000000ff037431 */ /* 0x000fc800000001ff */
[----:B------:R-:W-:Y:S05]  /*59a0*/  RET.REL.NODEC R2 `(_ZN9deep_gemm24sm100_fp8_gemm_1d1d_implILN4cute4UMMA5MajorE0ELS3_0ELj0ELj7168ELj2048ELj128ELj224ELj128ELj1ELj128ELj128ELj64ELj4ELj128ELj128ELj1ELb0ELj144ELNS_8GemmTypeE0ELb0EN7cutlass10bfloat16_tENS_16EpilogueIdentityEEEvPijjj14CUtensorMap_stS9_S9_S9_S9_) ;  /* 0xffffffa402947950 */ /* 0x000fea0003c3ffff */
        .weak           $__internal_1_$__cuda_sm10x_tcgen05_guardrail_trap_phase_invalid_during_alloc
        .type           $__internal_1_$__cuda_sm10x_tcgen05_guardrail_trap_phase_invalid_during_alloc,@function
        .size           $__internal_1_$__cuda_sm10x_tcgen05_guardrail_trap_phase_invalid_during_alloc,($__internal_2_$__cuda_sm10x_tcgen05_guardrail_trap_unallocated_columns_being_dealloced - $__internal_1_$__cuda_sm10x_tcgen05_guardrail_trap_phase_invalid_during_alloc)
$__internal_1_$__cuda_sm10x_tcgen05_guardrail_trap_phase_invalid_during_alloc:
[----:B------:R-:W-:Y:S05]  /*59b0*/  BPT.TRAP 0x1 ;  /* 0x000000040000795c */ /* 0x000fea0000300000 */
[----:B------:R-:W-:-:S04]  /*59c0*/  MOV R5, 0x0 ;  /* 0x0000000000057802 */ /* 0x000fc80000000f00 */
[----:B------:R-:W-:Y:S05]  /*59d0*/  RET.REL.NODEC R4 `(_ZN9deep_gemm24sm100_fp8_gemm_1d1d_implILN4cute4UMMA5MajorE0ELS3_0ELj0ELj7168ELj2048ELj128ELj224ELj128ELj1ELj128ELj128ELj64ELj4ELj128ELj128ELj1ELb0ELj144ELNS_8GemmTypeE0ELb0EN7cutlass10bfloat16_tENS_16EpilogueIdentityEEEvPijjj14CUtensorMap_stS9_S9_S9_S9_) ;  /* 0xffffffa404887950 */ /* 0x000fea0003c3ffff */
        .weak           $__internal_2_$__cuda_sm10x_tcgen05_guardrail_trap_unallocated_columns_being_dealloced
        .type           $__internal_2_$__cuda_sm10x_tcgen05_guardrail_trap_unallocated_columns_being_dealloced,@function
        .size           $__internal_2_$__cuda_sm10x_tcgen05_guardrail_trap_unallocated_columns_being_dealloced,($__internal_3_$__cuda_sm20_div_u16 - $__internal_2_$__cuda_sm10x_tcgen05_guardrail_trap_unallocated_columns_being_dealloced)
$__internal_2_$__cuda_sm10x_tcgen05_guardrail_trap_unallocated_columns_being_dealloced:
[----:B------:R-:W-:Y:S05]  /*59e0*/  BPT.TRAP 0x1 ;  /* 0x000000040000795c */ /* 0x000fea0000300000 */
[----:B------:R-:W-:-:S04]  /*59f0*/  HFMA2 R3, -RZ, RZ, 0, 0 ;  /* 0x00000000ff037431 */ /* 0x000fc800000001ff */
[----:B------:R-:W-:Y:S05]  /*5a00*/  RET.REL.NODEC R2 `(_ZN9deep_gemm24sm100_fp8_gemm_1d1d_implILN4cute4UMMA5MajorE0ELS3_0ELj0ELj7168ELj2048ELj128ELj224ELj128ELj1ELj128ELj128ELj64ELj4ELj128ELj128ELj1ELb0ELj144ELNS_8GemmTypeE0ELb0EN7cutlass10bfloat16_tENS_16EpilogueIdentityEEEvPijjj14CUtensorMap_stS9_S9_S9_S9_) ;  /* 0xffffffa4027c7950 */ /* 0x000fea0003c3ffff */
        .weak           $__internal_3_$__cuda_sm20_div_u16
        .type           $__internal_3_$__cuda_sm20_div_u16,@function
        .size           $__internal_3_$__cuda_sm20_div_u16,(.L_x_100 - $__internal_3_$__cuda_sm20_div_u16)
$__internal_3_$__cuda_sm20_div_u16:
[----:B------:R-:W1:Y:S01]  /*5a10*/  I2F.U16 R10, R35 ;  /* 0x00000023000a7306 */ /* 0x000e620000101000 */
[----:B------:R-:W-:-:S07]  /*5a20*/  IMAD.MOV.U32 R7, RZ, RZ, 0x4b800000 ;  /* 0x4b800000ff077424 */ /* 0x000fce00078e00ff */
[----:B------:R-:W-:Y:S01]  /*5a30*/  I2F.U16.RZ R11, R38 ;  /* 0x00000026000b7306 */ /* 0x000fe2000010d000 */
[C---:B-1----:R-:W-:Y:S02]  /*5a40*/  FSETP.GEU.AND P1, PT, |R10|.reuse, 1.175494350822287508e-38, PT ;  /* 0x008000000a00780b */ /* 0x042fe40003f2e200 */
[----:B------:R-:W-:Y:S02]  /*5a50*/  FSETP.GT.AND P2, PT, |R10|, 8.50705917302346158658e+37, PT ;  /* 0x7e8000000a00780b */ /* 0x000fe40003f44200 */
[----:B------:R-:W-:Y:S02]  /*5a60*/  FSEL R7, R7, 1, !P1 ;  /* 0x3f80000007077808 */ /* 0x000fe40004800000 */
[----:B------:R-:W-:Y:S02]  /*5a70*/  ISETP.NE.U32.AND P1, PT, R35, RZ, PT ;  /* 0x000000ff2300720c */ /* 0x000fe40003f25070 */
[----:B------:R-:W-:-:S05]  /*5a80*/  FSEL R7, R7, 0.25, !P2 ;  /* 0x3e80000007077808 */ /* 0x000fca0005000000 */
[----:B------:R-:W-:-:S06]  /*5a90*/  FMUL R10, R10, R7 ;  /* 0x000000070a0a7220 */ /* 0x000fcc0000400000 */
[----:B------:R-:W1:Y:S02]  /*5aa0*/  MUFU.RCP R10, R10 ;  /* 0x0000000a000a7308 */ /* 0x000e640000001000 */
[----:B-1----:R-:W-:Y:S01]  /*5ab0*/  FMUL R12, R7, R10 ;  /* 0x0000000a070c7220 */ /* 0x002fe20000400000 */
[----:B------:R-:W-:-:S03]  /*5ac0*/  IMAD.MOV.U32 R7, RZ, RZ, 0x0 ;  /* 0x00000000ff077424 */ /* 0x000fc600078e00ff */
[----:B------:R-:W-:-:S04]  /*5ad0*/  VIADD R12, R12, 0x2 ;  /* 0x000000020c0c7836 */ /* 0x000fc80000000000 */
[----:B------:R-:W-:-:S04]  /*5ae0*/  FMUL.RZ R11, R11, R12 ;  /* 0x0000000c0b0b7220 */ /* 0x000fc8000040c000 */
[----:B------:R-:W1:Y:S02]  /*5af0*/  F2I.U32.TRUNC.NTZ R36, R11 ;  /* 0x0000000b00247305 */ /* 0x000e64000020f000 */
[----:B-1----:R-:W-:Y:S02]  /*5b00*/  LOP3.LUT R36, R36, 0xffff, RZ, 0xc0, !PT ;  /* 0x0000ffff24247812 */ /* 0x002fe400078ec0ff */
[----:B------:R-:W-:Y:S01]  /*5b10*/  @!P1 MOV R36, 0xffffffff ;  /* 0xffffffff00249802 */ /* 0x000fe20000000f00 */
[----:B------:R-:W-:Y:S06]  /*5b20*/  RET.REL.NODEC R6 `(_ZN9deep_gemm24sm100_fp8_gemm_1d1d_implILN4cute4UMMA5MajorE0ELS3_0ELj0ELj7168ELj2048ELj128ELj224ELj128ELj1ELj128ELj128ELj64ELj4ELj128ELj128ELj1ELb0ELj144ELNS_8GemmTypeE0ELb0EN7cutlass10bfloat16_tENS_16EpilogueIdentityEEEvPijjj14CUtensorMap_stS9_S9_S9_S9_) ;  /* 0xffffffa406347950 */ /* 0x000fec0003c3ffff */
.L_x_96:
[----:B------:R-:W-:-:S00]  /*5b30*/  BRA `(.L_x_96) ;  /* 0xfffffffc00fc7947 */ /* 0x000fc0000383ffff */
[----:B------:R-:W-:-:S00]  /*5b40*/  NOP ;  /* 0x0000000000007918 */ /* 0x000fc00000000000 */
        /* <DEDUP_REMOVED lines=11> */
.L_x_100:


//--------------------- .nv.shared._ZN9deep_gemm24sm100_fp8_gemm_1d1d_implILN4cute4UMMA5MajorE0ELS3_0ELj0ELj7168ELj2048ELj128ELj224ELj128ELj1ELj128ELj128ELj64ELj4ELj128ELj128ELj1ELb0ELj144ELNS_8GemmTypeE0ELb0EN7cutlass10bfloat16_tENS_16EpilogueIdentityEEEvPijjj14CUtensorMap_stS9_S9_S9_S9_ --------------------------
	.section	.nv.shared._ZN9deep_gemm24sm100_fp8_gemm_1d1d_implILN4cute4UMMA5MajorE0ELS3_0ELj0ELj7168ELj2048ELj128ELj224ELj128ELj1ELj128ELj128ELj64ELj4ELj128ELj128ELj1ELb0ELj144ELNS_8GemmTypeE0ELb0EN7cutlass10bfloat16_tENS_16EpilogueIdentityEEEvPijjj14CUtensorMap_stS9_S9_S9_S9_,"aw",@nobits
	.sectionflags	@""
	.align	1024
	.zero		1024


//--------------------- .nv.shared.reserved.0     --------------------------
	.section	.nv.shared.reserved.0,"aw",@nobits
	.align	8
	.weak		__nv_reservedSMEM_offset_0_alias
	.size		__nv_reservedSMEM_offset_0_alias, 0, 64
	.other		__nv_reservedSMEM_offset_0_alias,@"STO_CUDA_RESERVED_SHARED STV_DEFAULT"
__nv_reservedSMEM_offset_0_alias:
	.zero		0
.nv.shared.reserved.0:
	.zero		64
	.weak		__nv_reservedSMEM_allocation_phase
	.type		__nv_reservedSMEM_allocation_phase,@object
	.size		__nv_reservedSMEM_allocation_phase,(.L_0 - __nv_reservedSMEM_allocation_phase)
__nv_reservedSMEM_allocation_phase:
	.zero		1
.L_0:
	.zero		7
	.weak		__nv_reservedSMEM_devtool_atexit_pc
	.type		__nv_reservedSMEM_devtool_atexit_pc,@object
	.size		__nv_reservedSMEM_devtool_atexit_pc,(__nv_reservedSMEM_allocation_mask - __nv_reservedSMEM_devtool_atexit_pc)
__nv_reservedSMEM_devtool_atexit_pc:
	.zero		8
	.weak		__nv_reservedSMEM_allocation_mask
	.type		__nv_reservedSMEM_allocation_mask,@object
	.size		__nv_reservedSMEM_allocation_mask,(.L_2 - __nv_reservedSMEM_allocation_mask)
__nv_reservedSMEM_allocation_mask:
	.zero		4
.L_2:


//--------------------- .nv.global                --------------------------
	.section	.nv.global,"aw",@nobits
.nv.global:
	.type		_ZN47_INTERNAL_1a05b0f4_9_kernel_cu_7365521c_28972944cute1_E,@object
	.size		_ZN47_INTERNAL_1a05b0f4_9_kernel_cu_7365521c_28972944cute1_E,(_ZN47_INTERNAL_1a05b0f4_9_kernel_cu_7365521c_28972944cuda3std3__45__cpo6cbeginE - _ZN47_INTERNAL_1a05b0f4_9_kernel_cu_7365521c_28972944cute1_E)
_ZN47_INTERNAL_1a05b0f4_9_kernel_cu_7365521c_28972944cute1_E:
	.zero		1
	.type		_ZN47_INTERNAL_1a05b0f4_9_kernel_cu_7365521c_28972944cuda3std3__45__cpo6cbeginE,@object
	.size		_ZN47_INTERNAL_1a05b0f4_9_kernel_cu_7365521c_28972944cuda3std3__45__cpo6cbeginE,(_ZN47_INTERNAL_1a05b0f4_9_kernel_cu_7365521c_28972944cuda3std3__48in_placeE - _ZN47_INTERNAL_1a05b0f4_9_kernel_cu_7365521c_28972944cuda3std3__45__cpo6cbeginE)
_ZN47_INTERNAL_1a05b0f4_9_kernel_cu_7365521c_28972944cuda3std3__45__cpo6cbeginE:
	.zero		1
	.type		_ZN47_INTERNAL_1a05b0f4_9_kernel_cu_7365521c_28972944cuda3std3__48in_placeE,@object
	.size		_ZN47_INTERNAL_1a05b0f4_9_kernel_cu_7365521c_28972944cuda3std3__48in_placeE,(_ZN47_INTERNAL_1a05b0f4_9_kernel_cu_7365521c_28972944cuda3std6ranges3__45__cpo9iter_moveE - _ZN47_INTERNAL_1a05b0f4_9_kernel_cu_7365521c_28972944cuda3std3__48in_placeE)
_ZN47_INTERNAL_1a05b0f4_9_kernel_cu_7365521c_28972944cuda3std3__48in_placeE:
	.zero		1
	.type		_ZN47_INTERNAL_1a05b0f4_9_kernel_cu_7365521c_28972944cuda3std6ranges3__45__cpo9iter_moveE,@object
	.size		_ZN47_INTERNAL_1a05b0f4_9_kernel_cu_7365521c_28972944cuda3std6ranges3__45__cpo9iter_moveE,(_ZN47_INTERNAL_1a05b0f4_9_kernel_cu_7365521c_28972944cuda3std3__45__cpo5beginE - _ZN47_INTERNAL_1a05b0f4_9_kernel_cu_7365521c_28972944cuda3std6ranges3__45__cpo9iter_moveE)
_ZN47_INTERNAL_1a05b0f4_9_kernel_cu_7365521c_28972944cuda3std6ranges3__45__cpo9iter_moveE:
	.zero		1
	.type		_ZN47_INTERNAL_1a05b0f4_9_kernel_cu_7365521c_28972944cuda3std3__45__cpo5beginE,@object
	.size		_ZN47_INTERNAL_1a05b0f4_9_kernel_cu_7365521c_28972944cuda3std3__45__cpo5beginE,(_ZN47_INTERNAL_1a05b0f4_9_kernel_cu_7365521c_28972944cuda3std3__449_GLOBAL__N__1a05b0f4_9_kernel_cu_7365521c_28972946ignoreE - _ZN47_INTERNAL_1a05b0f4_9_kernel_cu_7365521c_28972944cuda3std3__45__cpo5beginE)
_ZN47_INTERNAL_1a05b0f4_9_kernel_cu_7365521c_28972944cuda3std3__45__cpo5beginE:
	.zero		1
	.type		_ZN47_INTERNAL_1a05b0f4_9_kernel_cu_7365521c_28972944cuda3std3__449_GLOBAL__N__1a05b0f4_9_kernel_cu_7365521c_28972946ignoreE,@object
	.size		_ZN47_INTERNAL_1a05b0f4_9_kernel_cu_7365521c_28972944cuda3std3__449_GLOBAL__N__1a05b0f4_9_kernel_cu_7365521c_28972946ignoreE,(_ZN47_INTERNAL_1a05b0f4_9_kernel_cu_7365521c_28972944cute7productE - _ZN47_INTERNAL_1a05b0f4_9_kernel_cu_7365521c_28972944cuda3std3__449_GLOBAL__N__1a05b0f4_9_kernel_cu_7365521c_28972946ignoreE)
_ZN47_INTERNAL_1a05b0f4_9_kernel_cu_7365521c_28972944cuda3std3__449_GLOBAL__N__1a05b0f4_9_kernel_cu_7365521c_28972946ignoreE:
	.zero		1
	.type		_ZN47_INTERNAL_1a05b0f4_9_kernel_cu_7365521c_28972944cute7productE,@object
	.size		_ZN47_INTERNAL_1a05b0f4_9_kernel_cu_7365521c_28972944cute7productE,(_ZN47_INTERNAL_1a05b0f4_9_kernel_cu_7365521c_28972944cuda3std3__45__cpo3endE - _ZN47_INTERNAL_1a05b0f4_9_kernel_cu_7365521c_28972944cute7productE)
_ZN47_INTERNAL_1a05b0f4_9_kernel_cu_7365521c_28972944cute7productE:
	.zero		1
	.type		_ZN47_INTERNAL_1a05b0f4_9_kernel_cu_7365521c_28972944cuda3std3__45__cpo3endE,@object
	.size		_ZN47_INTERNAL_1a05b0f4_9_kernel_cu_7365521c_28972944cuda3std3__45__cpo3endE,(_ZN47_INTERNAL_1a05b0f4_9_kernel_cu_7365521c_28972944cuda3std3__419piecewise_constructE - _ZN47_INTERNAL_1a05b0f4_9_kernel_cu_7365521c_28972944cuda3std3__45__cpo3endE)
_ZN47_INTERNAL_1a05b0f4_9_kernel_cu_7365521c_28972944cuda3std3__45__cpo3endE:
	.zero		1
	.type		_ZN47_INTERNAL_1a05b0f4_9_kernel_cu_7365521c_28972944cuda3std3__419piecewise_constructE,@object
	.size		_ZN47_INTERNAL_1a05b0f4_9_kernel_cu_7365521c_28972944cuda3std3__419piecewise_constructE,(_ZN47_INTERNAL_1a05b0f4_9_kernel_cu_7365521c_28972944cuda3std3__45__cpo4cendE - _ZN47_INTERNAL_1a05b0f4_9_kernel_cu_7365521c_28972944cuda3std3__419piecewise_constructE)
_ZN47_INTERNAL_1a05b0f4_9_kernel_cu_7365521c_28972944cuda3std3__419piecewise_constructE:
	.zero		1
	.type		_ZN47_INTERNAL_1a05b0f4_9_kernel_cu_7365521c_28972944cuda3std3__45__cpo4cendE,@object
	.size		_ZN47_INTERNAL_1a05b0f4_9_kernel_cu_7365521c_28972944cuda3std3__45__cpo4cendE,(_ZN47_INTERNAL_1a05b0f4_9_kernel_cu_7365521c_28972944cuda3std6ranges3__45__cpo4swapE - _ZN47_INTERNAL_1a05b0f4_9_kernel_cu_7365521c_28972944cuda3std3__45__cpo4cendE)
_ZN47_INTERNAL_1a05b0f4_9_kernel_cu_7365521c_28972944cuda3std3__45__cpo4cendE:
	.zero		1
	.type		_ZN47_INTERNAL_1a05b0f4_9_kernel_cu_7365521c_28972944cuda3std6ranges3__45__cpo4swapE,@object
	.size		_ZN47_INTERNAL_1a05b0f4_9_kernel_cu_7365521c_28972944cuda3std6ranges3__45__cpo4swapE,(.L_10 - _ZN47_INTERNAL_1a05b0f4_9_kernel_cu_7365521c_28972944cuda3std6ranges3__45__cpo4swapE)
_ZN47_INTERNAL_1a05b0f4_9_kernel_cu_7365521c_28972944cuda3std6ranges3__45__cpo4swapE:
	.zero		1
.L_10:


//--------------------- .nv.constant0._ZN9deep_gemm24sm100_fp8_gemm_1d1d_implILN4cute4UMMA5MajorE0ELS3_0ELj0ELj7168ELj2048ELj128ELj224ELj128ELj1ELj128ELj128ELj64ELj4ELj128ELj128ELj1ELb0ELj144ELNS_8GemmTypeE0ELb0EN7cutlass10bfloat16_tENS_16EpilogueIdentityEEEvPijjj14CUtensorMap_stS9_S9_S9_S9_ --------------------------
	.section	.nv.constant0._ZN9deep_gemm24sm100_fp8_gemm_1d1d_implILN4cute4UMMA5MajorE0ELS3_0ELj0ELj7168ELj2048ELj128ELj224ELj128ELj1ELj128ELj128ELj64ELj4ELj128ELj128ELj1ELb0ELj144ELNS_8GemmTypeE0ELb0EN7cutlass10bfloat16_tENS_16EpilogueIdentityEEEvPijjj14CUtensorMap_stS9_S9_S9_S9_,"a",@progbits
	.sectionflags	@""
	.align	4
.nv.constant0._ZN9deep_gemm24sm100_fp8_gemm_1d1d_implILN4cute4UMMA5MajorE0ELS3_0ELj0ELj7168ELj2048ELj128ELj224ELj128ELj1ELj128ELj128ELj64ELj4ELj128ELj128ELj1ELb0ELj144ELNS_8GemmTypeE0ELb0EN7cutlass10bfloat16_tENS_16EpilogueIdentityEEEvPijjj14CUtensorMap_stS9_S9_S9_S9_:
	.zero		1600


//--------------------- SYMBOLS --------------------------

	.type		.nv.reservedSmem.offset0,@object
	.size		.nv.reservedSmem.offset0,0x4
	.type		.nv.reservedSmem.cap,@object
	.size		.nv.reservedSmem.cap,0x4
